//
// Generated by NVIDIA NVVM Compiler
//
// Compiler Build ID: CL-36424714
// Cuda compilation tools, release 13.0, V13.0.88
// Based on NVVM 20.0.0
//

.version 9.0
.target sm_100
.address_size 64

	// .globl	_Z27computeMinNonzeroDiffKernelPKfiPf
.extern .func  (.param .b32 func_retval0) vprintf
(
	.param .b64 vprintf_param_0,
	.param .b64 vprintf_param_1
)
;
.extern .shared .align 16 .b8 sdata[];
.global .align 1 .b8 $str[45] = {83, 97, 109, 112, 108, 101, 32, 37, 100, 58, 32, 116, 111, 116, 97, 108, 95, 118, 111, 116, 101, 95, 115, 117, 109, 61, 37, 100, 32, 32, 112, 114, 101, 100, 105, 99, 116, 105, 111, 110, 61, 37, 100, 10};
.extern .shared .align 16 .b8 shared_correct[];
.extern .shared .align 16 .b8 shared_mem[];

.visible .entry _Z27computeMinNonzeroDiffKernelPKfiPf(
	.param .u64 .ptr .align 1 _Z27computeMinNonzeroDiffKernelPKfiPf_param_0,
	.param .u32 _Z27computeMinNonzeroDiffKernelPKfiPf_param_1,
	.param .u64 .ptr .align 1 _Z27computeMinNonzeroDiffKernelPKfiPf_param_2
)
{
	.reg .pred 	%p<9>;
	.reg .b32 	%r<20>;
	.reg .b32 	%f<33>;
	.reg .b64 	%rd<7>;

	ld.param.u64 	%rd2, [_Z27computeMinNonzeroDiffKernelPKfiPf_param_0];
	ld.param.u32 	%r10, [_Z27computeMinNonzeroDiffKernelPKfiPf_param_1];
	ld.param.u64 	%rd3, [_Z27computeMinNonzeroDiffKernelPKfiPf_param_2];
	cvta.to.global.u64 	%rd1, %rd3;
	mov.u32 	%r1, %tid.x;
	mov.u32 	%r11, %ctaid.x;
	mov.u32 	%r18, %ntid.x;
	mad.lo.s32 	%r3, %r11, %r18, %r1;
	add.s32 	%r12, %r10, -1;
	setp.ge.s32 	%p1, %r3, %r12;
	mov.f32 	%f32, 0f7F7FFFFF;
	@%p1 bra 	$L__BB0_2;
	cvta.to.global.u64 	%rd4, %rd2;
	mul.wide.s32 	%rd5, %r3, 4;
	add.s64 	%rd6, %rd4, %rd5;
	ld.global.f32 	%f5, [%rd6+4];
	ld.global.f32 	%f6, [%rd6];
	sub.f32 	%f7, %f5, %f6;
	abs.f32 	%f8, %f7;
	setp.gt.f32 	%p2, %f8, 0f00000000;
	selp.f32 	%f32, %f8, 0f7F7FFFFF, %p2;
$L__BB0_2:
	shl.b32 	%r13, %r1, 2;
	mov.u32 	%r14, sdata;
	add.s32 	%r4, %r14, %r13;
	st.shared.f32 	[%r4], %f32;
	bar.sync 	0;
	setp.lt.u32 	%p3, %r18, 66;
	@%p3 bra 	$L__BB0_6;
$L__BB0_3:
	shr.u32 	%r6, %r18, 1;
	setp.ge.u32 	%p4, %r1, %r6;
	@%p4 bra 	$L__BB0_5;
	ld.shared.f32 	%f9, [%r4];
	shl.b32 	%r15, %r6, 2;
	add.s32 	%r16, %r4, %r15;
	ld.shared.f32 	%f10, [%r16];
	min.f32 	%f11, %f9, %f10;
	st.shared.f32 	[%r4], %f11;
$L__BB0_5:
	bar.sync 	0;
	setp.gt.u32 	%p5, %r18, 131;
	mov.u32 	%r18, %r6;
	@%p5 bra 	$L__BB0_3;
$L__BB0_6:
	setp.gt.u32 	%p6, %r1, 31;
	@%p6 bra 	$L__BB0_10;
	ld.volatile.shared.f32 	%f12, [%r4];
	ld.volatile.shared.f32 	%f13, [%r4+128];
	min.f32 	%f14, %f12, %f13;
	st.volatile.shared.f32 	[%r4], %f14;
	ld.volatile.shared.f32 	%f15, [%r4];
	ld.volatile.shared.f32 	%f16, [%r4+64];
	min.f32 	%f17, %f15, %f16;
	st.volatile.shared.f32 	[%r4], %f17;
	ld.volatile.shared.f32 	%f18, [%r4];
	ld.volatile.shared.f32 	%f19, [%r4+32];
	min.f32 	%f20, %f18, %f19;
	st.volatile.shared.f32 	[%r4], %f20;
	ld.volatile.shared.f32 	%f21, [%r4];
	ld.volatile.shared.f32 	%f22, [%r4+16];
	min.f32 	%f23, %f21, %f22;
	st.volatile.shared.f32 	[%r4], %f23;
	ld.volatile.shared.f32 	%f24, [%r4];
	ld.volatile.shared.f32 	%f25, [%r4+8];
	min.f32 	%f26, %f24, %f25;
	st.volatile.shared.f32 	[%r4], %f26;
	ld.volatile.shared.f32 	%f27, [%r4];
	ld.volatile.shared.f32 	%f28, [%r4+4];
	min.f32 	%f29, %f27, %f28;
	st.volatile.shared.f32 	[%r4], %f29;
	setp.ne.s32 	%p7, %r1, 0;
	@%p7 bra 	$L__BB0_10;
	ld.shared.f32 	%f3, [sdata];
	ld.global.u32 	%r19, [%rd1];
$L__BB0_9:
	mov.b32 	%f30, %r19;
	min.f32 	%f31, %f3, %f30;
	mov.b32 	%r17, %f31;
	atom.relaxed.global.cas.b32 	%r9, [%rd1], %r19, %r17;
	setp.ne.s32 	%p8, %r19, %r9;
	mov.u32 	%r19, %r9;
	@%p8 bra 	$L__BB0_9;
$L__BB0_10:
	ret;

}
	// .globl	_Z24gpuReductionMinMaxKernelPfS_S_i
.visible .entry _Z24gpuReductionMinMaxKernelPfS_S_i(
	.param .u64 .ptr .align 1 _Z24gpuReductionMinMaxKernelPfS_S_i_param_0,
	.param .u64 .ptr .align 1 _Z24gpuReductionMinMaxKernelPfS_S_i_param_1,
	.param .u64 .ptr .align 1 _Z24gpuReductionMinMaxKernelPfS_S_i_param_2,
	.param .u32 _Z24gpuReductionMinMaxKernelPfS_S_i_param_3
)
{
	.reg .pred 	%p<9>;
	.reg .b32 	%r<23>;
	.reg .b32 	%f<27>;
	.reg .b64 	%rd<14>;

	ld.param.u64 	%rd6, [_Z24gpuReductionMinMaxKernelPfS_S_i_param_0];
	ld.param.u64 	%rd4, [_Z24gpuReductionMinMaxKernelPfS_S_i_param_1];
	ld.param.u64 	%rd5, [_Z24gpuReductionMinMaxKernelPfS_S_i_param_2];
	ld.param.u32 	%r11, [_Z24gpuReductionMinMaxKernelPfS_S_i_param_3];
	cvta.to.global.u64 	%rd1, %rd6;
	mov.u32 	%r22, %ntid.x;
	mov.u32 	%r2, %tid.x;
	mov.u32 	%r3, %ctaid.x;
	mul.lo.s32 	%r12, %r22, %r3;
	shl.b32 	%r13, %r12, 1;
	add.s32 	%r4, %r13, %r2;
	setp.ge.u32 	%p1, %r4, %r11;
	mul.wide.u32 	%rd7, %r4, 4;
	add.s64 	%rd2, %rd1, %rd7;
	mov.f32 	%f23, 0f7F7FFFFF;
	@%p1 bra 	$L__BB1_2;
	ld.global.f32 	%f23, [%rd2];
$L__BB1_2:
	add.s32 	%r5, %r4, %r22;
	setp.ge.u32 	%p2, %r5, %r11;
	mul.wide.u32 	%rd8, %r5, 4;
	add.s64 	%rd3, %rd1, %rd8;
	mov.f32 	%f24, 0f7F7FFFFF;
	@%p2 bra 	$L__BB1_4;
	ld.global.f32 	%f24, [%rd3];
$L__BB1_4:
	setp.ge.u32 	%p3, %r4, %r11;
	min.f32 	%f12, %f23, %f24;
	shl.b32 	%r14, %r2, 2;
	mov.u32 	%r15, sdata;
	add.s32 	%r6, %r15, %r14;
	st.shared.f32 	[%r6], %f12;
	mov.f32 	%f25, 0fFF7FFFFF;
	@%p3 bra 	$L__BB1_6;
	ld.global.f32 	%f25, [%rd2];
$L__BB1_6:
	setp.ge.u32 	%p4, %r5, %r11;
	mov.f32 	%f26, 0fFF7FFFFF;
	@%p4 bra 	$L__BB1_8;
	ld.global.f32 	%f26, [%rd3];
$L__BB1_8:
	shl.b32 	%r16, %r22, 2;
	add.s32 	%r7, %r15, %r16;
	max.f32 	%f14, %f25, %f26;
	add.s32 	%r8, %r7, %r14;
	st.shared.f32 	[%r8], %f14;
	bar.sync 	0;
	setp.lt.u32 	%p5, %r22, 2;
	@%p5 bra 	$L__BB1_12;
$L__BB1_9:
	shr.u32 	%r10, %r22, 1;
	setp.ge.u32 	%p6, %r2, %r10;
	@%p6 bra 	$L__BB1_11;
	ld.shared.f32 	%f15, [%r6];
	shl.b32 	%r19, %r10, 2;
	add.s32 	%r20, %r6, %r19;
	ld.shared.f32 	%f16, [%r20];
	min.f32 	%f17, %f15, %f16;
	st.shared.f32 	[%r6], %f17;
	ld.shared.f32 	%f18, [%r8];
	add.s32 	%r21, %r8, %r19;
	ld.shared.f32 	%f19, [%r21];
	max.f32 	%f20, %f18, %f19;
	st.shared.f32 	[%r8], %f20;
$L__BB1_11:
	bar.sync 	0;
	setp.gt.u32 	%p7, %r22, 3;
	mov.u32 	%r22, %r10;
	@%p7 bra 	$L__BB1_9;
$L__BB1_12:
	setp.ne.s32 	%p8, %r2, 0;
	@%p8 bra 	$L__BB1_14;
	ld.shared.f32 	%f21, [sdata];
	cvta.to.global.u64 	%rd9, %rd4;
	mul.wide.u32 	%rd10, %r3, 4;
	add.s64 	%rd11, %rd9, %rd10;
	st.global.f32 	[%rd11], %f21;
	ld.shared.f32 	%f22, [%r7];
	cvta.to.global.u64 	%rd12, %rd5;
	add.s64 	%rd13, %rd12, %rd10;
	st.global.f32 	[%rd13], %f22;
$L__BB1_14:
	ret;

}
	// .globl	_Z21validateClausesKernelPKiS0_iiS0_S0_iiPii
.visible .entry _Z21validateClausesKernelPKiS0_iiS0_S0_iiPii(
	.param .u64 .ptr .align 1 _Z21validateClausesKernelPKiS0_iiS0_S0_iiPii_param_0,
	.param .u64 .ptr .align 1 _Z21validateClausesKernelPKiS0_iiS0_S0_iiPii_param_1,
	.param .u32 _Z21validateClausesKernelPKiS0_iiS0_S0_iiPii_param_2,
	.param .u32 _Z21validateClausesKernelPKiS0_iiS0_S0_iiPii_param_3,
	.param .u64 .ptr .align 1 _Z21validateClausesKernelPKiS0_iiS0_S0_iiPii_param_4,
	.param .u64 .ptr .align 1 _Z21validateClausesKernelPKiS0_iiS0_S0_iiPii_param_5,
	.param .u32 _Z21validateClausesKernelPKiS0_iiS0_S0_iiPii_param_6,
	.param .u32 _Z21validateClausesKernelPKiS0_iiS0_S0_iiPii_param_7,
	.param .u64 .ptr .align 1 _Z21validateClausesKernelPKiS0_iiS0_S0_iiPii_param_8,
	.param .u32 _Z21validateClausesKernelPKiS0_iiS0_S0_iiPii_param_9
)
{
	.reg .pred 	%p<79>;
	.reg .b32 	%r<124>;
	.reg .b64 	%rd<24>;

	ld.param.u64 	%rd7, [_Z21validateClausesKernelPKiS0_iiS0_S0_iiPii_param_0];
	ld.param.u64 	%rd11, [_Z21validateClausesKernelPKiS0_iiS0_S0_iiPii_param_1];
	ld.param.u32 	%r67, [_Z21validateClausesKernelPKiS0_iiS0_S0_iiPii_param_2];
	ld.param.u32 	%r66, [_Z21validateClausesKernelPKiS0_iiS0_S0_iiPii_param_3];
	ld.param.u64 	%rd8, [_Z21validateClausesKernelPKiS0_iiS0_S0_iiPii_param_4];
	ld.param.u64 	%rd9, [_Z21validateClausesKernelPKiS0_iiS0_S0_iiPii_param_5];
	ld.param.u64 	%rd10, [_Z21validateClausesKernelPKiS0_iiS0_S0_iiPii_param_8];
	cvta.to.global.u64 	%rd1, %rd11;
	mov.u32 	%r68, %ctaid.x;
	mov.u32 	%r69, %ntid.x;
	mov.u32 	%r70, %tid.x;
	mad.lo.s32 	%r1, %r68, %r69, %r70;
	setp.ge.s32 	%p1, %r1, %r67;
	@%p1 bra 	$L__BB2_34;
	setp.lt.s32 	%p2, %r66, 1;
	mov.b32 	%r122, 0;
	@%p2 bra 	$L__BB2_33;
	mul.lo.s32 	%r2, %r66, %r1;
	cvta.to.global.u64 	%rd2, %rd7;
	cvta.to.global.u64 	%rd3, %rd8;
	cvta.to.global.u64 	%rd4, %rd9;
	mov.b32 	%r104, 0;
	mov.u32 	%r122, %r104;
$L__BB2_3:
	add.s32 	%r73, %r104, %r2;
	mul.wide.s32 	%rd12, %r73, 4;
	add.s64 	%rd13, %rd2, %rd12;
	ld.global.u32 	%r5, [%rd13];
	mul.wide.u32 	%rd14, %r104, 4;
	add.s64 	%rd15, %rd3, %rd14;
	ld.global.u32 	%r6, [%rd15];
	add.s64 	%rd16, %rd4, %rd14;
	ld.global.u32 	%r7, [%rd16];
	setp.lt.s32 	%p3, %r6, 1;
	@%p3 bra 	$L__BB2_32;
	and.b32  	%r8, %r6, 3;
	setp.lt.u32 	%p4, %r6, 4;
	mov.b32 	%r120, 0;
	@%p4 bra 	$L__BB2_19;
	and.b32  	%r120, %r6, 2147483644;
	neg.s32 	%r108, %r120;
	add.s32 	%r107, %r5, -1;
	shl.b32 	%r106, %r7, 1;
$L__BB2_6:
	.pragma "nounroll";
	mul.wide.s32 	%rd17, %r106, 4;
	add.s64 	%rd5, %rd1, %rd17;
	ld.global.u32 	%r76, [%rd5];
	ld.global.u32 	%r77, [%rd5+4];
	setp.ne.s32 	%p5, %r107, -1;
	max.s32 	%r78, %r77, 1;
	setp.gt.s32 	%p6, %r78, %r76;
	or.pred  	%p7, %p6, %p5;
	@%p7 bra 	$L__BB2_8;
	add.s32 	%r110, %r122, 1;
	bra.uni 	$L__BB2_9;
$L__BB2_8:
	setp.gt.s32 	%p9, %r77, 0;
	and.pred  	%p10, %p5, %p9;
	setp.ge.s32 	%p11, %r77, %r76;
	and.pred  	%p12, %p10, %p11;
	selp.u32 	%r79, 1, 0, %p12;
	add.s32 	%r110, %r122, %r79;
$L__BB2_9:
	add.s32 	%r22, %r107, -2;
	ld.global.u32 	%r80, [%rd5+8];
	ld.global.u32 	%r81, [%rd5+12];
	setp.eq.s32 	%p13, %r22, -2;
	setp.gt.s32 	%p14, %r80, 0;
	and.pred  	%p15, %p13, %p14;
	setp.ge.s32 	%p16, %r80, %r81;
	and.pred  	%p17, %p15, %p16;
	@%p17 bra 	$L__BB2_11;
	setp.ne.s32 	%p18, %r22, -2;
	setp.gt.s32 	%p19, %r81, 0;
	and.pred  	%p20, %p18, %p19;
	setp.ge.s32 	%p21, %r81, %r80;
	and.pred  	%p22, %p20, %p21;
	selp.u32 	%r82, 1, 0, %p22;
	add.s32 	%r111, %r110, %r82;
	bra.uni 	$L__BB2_12;
$L__BB2_11:
	add.s32 	%r111, %r110, 1;
$L__BB2_12:
	ld.global.u32 	%r83, [%rd5+16];
	ld.global.u32 	%r84, [%rd5+20];
	setp.eq.s32 	%p23, %r107, 1;
	setp.gt.s32 	%p24, %r83, 0;
	and.pred  	%p25, %p23, %p24;
	setp.ge.s32 	%p26, %r83, %r84;
	and.pred  	%p27, %p25, %p26;
	@%p27 bra 	$L__BB2_14;
	setp.ne.s32 	%p28, %r107, 1;
	setp.gt.s32 	%p29, %r84, 0;
	and.pred  	%p30, %p28, %p29;
	setp.ge.s32 	%p31, %r84, %r83;
	and.pred  	%p32, %p30, %p31;
	selp.u32 	%r85, 1, 0, %p32;
	add.s32 	%r112, %r111, %r85;
	bra.uni 	$L__BB2_15;
$L__BB2_14:
	add.s32 	%r112, %r111, 1;
$L__BB2_15:
	ld.global.u32 	%r86, [%rd5+24];
	ld.global.u32 	%r87, [%rd5+28];
	setp.eq.s32 	%p33, %r107, 2;
	setp.gt.s32 	%p34, %r86, 0;
	and.pred  	%p35, %p33, %p34;
	setp.ge.s32 	%p36, %r86, %r87;
	and.pred  	%p37, %p35, %p36;
	@%p37 bra 	$L__BB2_17;
	setp.ne.s32 	%p38, %r107, 2;
	setp.gt.s32 	%p39, %r87, 0;
	and.pred  	%p40, %p38, %p39;
	setp.ge.s32 	%p41, %r87, %r86;
	and.pred  	%p42, %p40, %p41;
	selp.u32 	%r88, 1, 0, %p42;
	add.s32 	%r122, %r112, %r88;
	bra.uni 	$L__BB2_18;
$L__BB2_17:
	add.s32 	%r122, %r112, 1;
$L__BB2_18:
	add.s32 	%r108, %r108, 4;
	add.s32 	%r107, %r107, -4;
	add.s32 	%r106, %r106, 8;
	setp.ne.s32 	%p43, %r108, 0;
	@%p43 bra 	$L__BB2_6;
$L__BB2_19:
	setp.eq.s32 	%p44, %r8, 0;
	@%p44 bra 	$L__BB2_32;
	setp.eq.s32 	%p45, %r8, 1;
	@%p45 bra 	$L__BB2_28;
	add.s32 	%r90, %r120, %r7;
	shl.b32 	%r91, %r90, 1;
	mul.wide.s32 	%rd18, %r91, 4;
	add.s64 	%rd6, %rd1, %rd18;
	ld.global.u32 	%r92, [%rd6];
	ld.global.u32 	%r93, [%rd6+4];
	setp.eq.s32 	%p46, %r120, %r5;
	setp.gt.s32 	%p47, %r92, 0;
	and.pred  	%p48, %p46, %p47;
	setp.ge.s32 	%p49, %r92, %r93;
	and.pred  	%p50, %p48, %p49;
	@%p50 bra 	$L__BB2_23;
	setp.ne.s32 	%p51, %r120, %r5;
	setp.gt.s32 	%p52, %r93, 0;
	and.pred  	%p53, %p51, %p52;
	setp.ge.s32 	%p54, %r93, %r92;
	and.pred  	%p55, %p53, %p54;
	selp.u32 	%r94, 1, 0, %p55;
	add.s32 	%r117, %r122, %r94;
	bra.uni 	$L__BB2_24;
$L__BB2_23:
	add.s32 	%r117, %r122, 1;
$L__BB2_24:
	add.s32 	%r49, %r120, 1;
	ld.global.u32 	%r95, [%rd6+8];
	ld.global.u32 	%r96, [%rd6+12];
	setp.eq.s32 	%p56, %r49, %r5;
	setp.gt.s32 	%p57, %r95, 0;
	and.pred  	%p58, %p56, %p57;
	setp.ge.s32 	%p59, %r95, %r96;
	and.pred  	%p60, %p58, %p59;
	@%p60 bra 	$L__BB2_26;
	setp.ne.s32 	%p61, %r49, %r5;
	setp.gt.s32 	%p62, %r96, 0;
	and.pred  	%p63, %p61, %p62;
	setp.ge.s32 	%p64, %r96, %r95;
	and.pred  	%p65, %p63, %p64;
	selp.u32 	%r97, 1, 0, %p65;
	add.s32 	%r122, %r117, %r97;
	bra.uni 	$L__BB2_27;
$L__BB2_26:
	add.s32 	%r122, %r117, 1;
$L__BB2_27:
	add.s32 	%r120, %r120, 2;
$L__BB2_28:
	and.b32  	%r98, %r6, 1;
	setp.eq.b32 	%p66, %r98, 1;
	not.pred 	%p67, %p66;
	@%p67 bra 	$L__BB2_32;
	add.s32 	%r99, %r120, %r7;
	shl.b32 	%r100, %r99, 1;
	mul.wide.s32 	%rd19, %r100, 4;
	add.s64 	%rd20, %rd1, %rd19;
	ld.global.u32 	%r101, [%rd20];
	ld.global.u32 	%r102, [%rd20+4];
	setp.eq.s32 	%p68, %r120, %r5;
	setp.gt.s32 	%p69, %r101, 0;
	and.pred  	%p70, %p68, %p69;
	setp.ge.s32 	%p71, %r101, %r102;
	and.pred  	%p72, %p70, %p71;
	@%p72 bra 	$L__BB2_31;
	setp.ne.s32 	%p73, %r120, %r5;
	setp.gt.s32 	%p74, %r102, 0;
	and.pred  	%p75, %p73, %p74;
	setp.ge.s32 	%p76, %r102, %r101;
	and.pred  	%p77, %p75, %p76;
	selp.u32 	%r103, 1, 0, %p77;
	add.s32 	%r122, %r122, %r103;
	bra.uni 	$L__BB2_32;
$L__BB2_31:
	add.s32 	%r122, %r122, 1;
$L__BB2_32:
	add.s32 	%r104, %r104, 1;
	setp.ne.s32 	%p78, %r104, %r66;
	@%p78 bra 	$L__BB2_3;
$L__BB2_33:
	cvta.to.global.u64 	%rd21, %rd10;
	mul.wide.s32 	%rd22, %r1, 4;
	add.s64 	%rd23, %rd21, %rd22;
	st.global.u32 	[%rd23], %r122;
$L__BB2_34:
	ret;

}
	// .globl	_Z18trainClausesKernelPKiS0_iiS0_S0_iiPiS1_i
.visible .entry _Z18trainClausesKernelPKiS0_iiS0_S0_iiPiS1_i(
	.param .u64 .ptr .align 1 _Z18trainClausesKernelPKiS0_iiS0_S0_iiPiS1_i_param_0,
	.param .u64 .ptr .align 1 _Z18trainClausesKernelPKiS0_iiS0_S0_iiPiS1_i_param_1,
	.param .u32 _Z18trainClausesKernelPKiS0_iiS0_S0_iiPiS1_i_param_2,
	.param .u32 _Z18trainClausesKernelPKiS0_iiS0_S0_iiPiS1_i_param_3,
	.param .u64 .ptr .align 1 _Z18trainClausesKernelPKiS0_iiS0_S0_iiPiS1_i_param_4,
	.param .u64 .ptr .align 1 _Z18trainClausesKernelPKiS0_iiS0_S0_iiPiS1_i_param_5,
	.param .u32 _Z18trainClausesKernelPKiS0_iiS0_S0_iiPiS1_i_param_6,
	.param .u32 _Z18trainClausesKernelPKiS0_iiS0_S0_iiPiS1_i_param_7,
	.param .u64 .ptr .align 1 _Z18trainClausesKernelPKiS0_iiS0_S0_iiPiS1_i_param_8,
	.param .u64 .ptr .align 1 _Z18trainClausesKernelPKiS0_iiS0_S0_iiPiS1_i_param_9,
	.param .u32 _Z18trainClausesKernelPKiS0_iiS0_S0_iiPiS1_i_param_10
)
{
	.reg .pred 	%p<6>;
	.reg .b32 	%r<29>;
	.reg .b64 	%rd<19>;

	ld.param.u64 	%rd2, [_Z18trainClausesKernelPKiS0_iiS0_S0_iiPiS1_i_param_0];
	ld.param.u64 	%rd3, [_Z18trainClausesKernelPKiS0_iiS0_S0_iiPiS1_i_param_1];
	ld.param.u32 	%r4, [_Z18trainClausesKernelPKiS0_iiS0_S0_iiPiS1_i_param_2];
	ld.param.u32 	%r5, [_Z18trainClausesKernelPKiS0_iiS0_S0_iiPiS1_i_param_3];
	ld.param.u64 	%rd4, [_Z18trainClausesKernelPKiS0_iiS0_S0_iiPiS1_i_param_5];
	ld.param.u64 	%rd5, [_Z18trainClausesKernelPKiS0_iiS0_S0_iiPiS1_i_param_8];
	cvta.to.global.u64 	%rd1, %rd5;
	mov.u32 	%r6, %ctaid.z;
	mov.u32 	%r7, %nctaid.y;
	mov.u32 	%r8, %nctaid.x;
	mov.u32 	%r9, %ctaid.y;
	mov.u32 	%r10, %ctaid.x;
	mad.lo.s32 	%r11, %r6, %r7, %r9;
	mad.lo.s32 	%r12, %r11, %r8, %r10;
	mov.u32 	%r13, %tid.y;
	mov.u32 	%r14, %ntid.x;
	mov.u32 	%r15, %tid.x;
	mov.u32 	%r16, %ntid.y;
	mad.lo.s32 	%r17, %r12, %r16, %r13;
	mad.lo.s32 	%r1, %r17, %r14, %r15;
	mul.lo.s32 	%r18, %r5, %r4;
	setp.ge.s32 	%p1, %r1, %r18;
	@%p1 bra 	$L__BB3_5;
	div.s32 	%r2, %r1, %r5;
	setp.ge.s32 	%p2, %r2, %r4;
	setp.lt.s32 	%p3, %r5, 0;
	or.pred  	%p4, %p3, %p2;
	@%p4 bra 	$L__BB3_5;
	rem.s32 	%r19, %r1, %r5;
	mad.lo.s32 	%r20, %r2, %r5, %r19;
	cvta.to.global.u64 	%rd6, %rd2;
	mul.wide.s32 	%rd7, %r20, 4;
	add.s64 	%rd8, %rd6, %rd7;
	ld.global.u32 	%r21, [%rd8];
	cvta.to.global.u64 	%rd9, %rd4;
	mul.wide.s32 	%rd10, %r19, 4;
	add.s64 	%rd11, %rd9, %rd10;
	ld.global.u32 	%r22, [%rd11];
	cvta.to.global.u64 	%rd12, %rd3;
	mul.wide.s32 	%rd13, %r2, 4;
	add.s64 	%rd14, %rd12, %rd13;
	ld.global.u32 	%r23, [%rd14];
	add.s32 	%r24, %r22, %r21;
	shl.b32 	%r3, %r24, 1;
	setp.ne.s32 	%p5, %r23, 1;
	@%p5 bra 	$L__BB3_4;
	mul.wide.s32 	%rd17, %r3, 4;
	add.s64 	%rd18, %rd1, %rd17;
	atom.global.add.u32 	%r27, [%rd18], 5;
	atom.global.add.u32 	%r28, [%rd18+4], -3;
	bra.uni 	$L__BB3_5;
$L__BB3_4:
	mul.wide.s32 	%rd15, %r3, 4;
	add.s64 	%rd16, %rd1, %rd15;
	atom.global.add.u32 	%r25, [%rd16], -1;
	atom.global.add.u32 	%r26, [%rd16+4], 2;
$L__BB3_5:
	ret;

}
	// .globl	_Z31validateClausesKernel_withVotesPKiS0_iiS0_S0_iiPiS1_
.visible .entry _Z31validateClausesKernel_withVotesPKiS0_iiS0_S0_iiPiS1_(
	.param .u64 .ptr .align 1 _Z31validateClausesKernel_withVotesPKiS0_iiS0_S0_iiPiS1__param_0,
	.param .u64 .ptr .align 1 _Z31validateClausesKernel_withVotesPKiS0_iiS0_S0_iiPiS1__param_1,
	.param .u32 _Z31validateClausesKernel_withVotesPKiS0_iiS0_S0_iiPiS1__param_2,
	.param .u32 _Z31validateClausesKernel_withVotesPKiS0_iiS0_S0_iiPiS1__param_3,
	.param .u64 .ptr .align 1 _Z31validateClausesKernel_withVotesPKiS0_iiS0_S0_iiPiS1__param_4,
	.param .u64 .ptr .align 1 _Z31validateClausesKernel_withVotesPKiS0_iiS0_S0_iiPiS1__param_5,
	.param .u32 _Z31validateClausesKernel_withVotesPKiS0_iiS0_S0_iiPiS1__param_6,
	.param .u32 _Z31validateClausesKernel_withVotesPKiS0_iiS0_S0_iiPiS1__param_7,
	.param .u64 .ptr .align 1 _Z31validateClausesKernel_withVotesPKiS0_iiS0_S0_iiPiS1__param_8,
	.param .u64 .ptr .align 1 _Z31validateClausesKernel_withVotesPKiS0_iiS0_S0_iiPiS1__param_9
)
{
	.local .align 8 .b8 	__local_depot4[16];
	.reg .b64 	%SP;
	.reg .b64 	%SPL;
	.reg .pred 	%p<30>;
	.reg .b32 	%r<216>;
	.reg .b64 	%rd<36>;

	mov.u64 	%SPL, __local_depot4;
	cvta.local.u64 	%SP, %SPL;
	ld.param.u64 	%rd5, [_Z31validateClausesKernel_withVotesPKiS0_iiS0_S0_iiPiS1__param_0];
	ld.param.u64 	%rd10, [_Z31validateClausesKernel_withVotesPKiS0_iiS0_S0_iiPiS1__param_1];
	ld.param.u32 	%r42, [_Z31validateClausesKernel_withVotesPKiS0_iiS0_S0_iiPiS1__param_2];
	ld.param.u32 	%r41, [_Z31validateClausesKernel_withVotesPKiS0_iiS0_S0_iiPiS1__param_3];
	ld.param.u64 	%rd6, [_Z31validateClausesKernel_withVotesPKiS0_iiS0_S0_iiPiS1__param_4];
	ld.param.u64 	%rd9, [_Z31validateClausesKernel_withVotesPKiS0_iiS0_S0_iiPiS1__param_9];
	cvta.to.global.u64 	%rd1, %rd10;
	mov.u32 	%r43, %ctaid.z;
	mov.u32 	%r44, %nctaid.y;
	mov.u32 	%r45, %nctaid.x;
	mov.u32 	%r46, %ctaid.y;
	mov.u32 	%r47, %ctaid.x;
	mad.lo.s32 	%r48, %r43, %r44, %r46;
	mad.lo.s32 	%r49, %r48, %r45, %r47;
	mov.u32 	%r50, %tid.y;
	mov.u32 	%r51, %ntid.x;
	mov.u32 	%r52, %tid.x;
	mov.u32 	%r53, %ntid.y;
	mad.lo.s32 	%r54, %r49, %r53, %r50;
	mad.lo.s32 	%r1, %r54, %r51, %r52;
	setp.ge.s32 	%p1, %r1, %r42;
	@%p1 bra 	$L__BB4_18;
	setp.lt.s32 	%p2, %r41, 1;
	mov.b32 	%r215, 0;
	@%p2 bra 	$L__BB4_16;
	mul.lo.s32 	%r2, %r1, %r41;
	cvta.to.global.u64 	%rd2, %rd5;
	cvta.to.global.u64 	%rd3, %rd6;
	cvta.to.global.u64 	%rd4, %rd9;
	mov.b32 	%r199, 0;
	mov.u32 	%r215, %r199;
$L__BB4_3:
	ld.param.u64 	%rd34, [_Z31validateClausesKernel_withVotesPKiS0_iiS0_S0_iiPiS1__param_5];
	add.s32 	%r5, %r199, %r2;
	mul.wide.s32 	%rd11, %r5, 4;
	add.s64 	%rd12, %rd2, %rd11;
	ld.global.u32 	%r6, [%rd12];
	mul.wide.u32 	%rd13, %r199, 4;
	add.s64 	%rd14, %rd3, %rd13;
	ld.global.u32 	%r7, [%rd14];
	cvta.to.global.u64 	%rd15, %rd34;
	add.s64 	%rd16, %rd15, %rd13;
	ld.global.u32 	%r8, [%rd16];
	setp.lt.s32 	%p3, %r7, 1;
	mov.b32 	%r214, 0;
	@%p3 bra 	$L__BB4_15;
	setp.lt.u32 	%p4, %r7, 8;
	mov.b32 	%r209, 0;
	mov.u32 	%r214, %r209;
	@%p4 bra 	$L__BB4_7;
	neg.s32 	%r202, %r6;
	shl.b32 	%r201, %r8, 1;
	mov.b32 	%r203, 0;
	mov.u32 	%r214, %r203;
$L__BB4_6:
	.pragma "nounroll";
	mul.wide.s32 	%rd17, %r201, 4;
	add.s64 	%rd18, %rd1, %rd17;
	ld.global.u32 	%r61, [%rd18];
	ld.global.u32 	%r62, [%rd18+4];
	setp.eq.s32 	%p5, %r202, 0;
	selp.b32 	%r63, %r62, %r61, %p5;
	selp.b32 	%r64, %r61, %r62, %p5;
	max.s32 	%r65, %r64, 0;
	add.s32 	%r66, %r65, %r214;
	max.s32 	%r67, %r63, 0;
	add.s32 	%r68, %r203, 1;
	ld.global.u32 	%r69, [%rd18+8];
	ld.global.u32 	%r70, [%rd18+12];
	setp.eq.s32 	%p6, %r68, %r6;
	selp.b32 	%r71, %r70, %r69, %p6;
	selp.b32 	%r72, %r69, %r70, %p6;
	max.s32 	%r73, %r72, 0;
	max.s32 	%r74, %r71, 0;
	add.s32 	%r75, %r66, %r73;
	add.s32 	%r76, %r67, %r74;
	add.s32 	%r77, %r203, 2;
	ld.global.u32 	%r78, [%rd18+16];
	ld.global.u32 	%r79, [%rd18+20];
	setp.eq.s32 	%p7, %r77, %r6;
	selp.b32 	%r80, %r79, %r78, %p7;
	selp.b32 	%r81, %r78, %r79, %p7;
	max.s32 	%r82, %r81, 0;
	max.s32 	%r83, %r80, 0;
	add.s32 	%r84, %r75, %r82;
	add.s32 	%r85, %r76, %r83;
	add.s32 	%r86, %r203, 3;
	ld.global.u32 	%r87, [%rd18+24];
	ld.global.u32 	%r88, [%rd18+28];
	setp.eq.s32 	%p8, %r86, %r6;
	selp.b32 	%r89, %r88, %r87, %p8;
	selp.b32 	%r90, %r87, %r88, %p8;
	max.s32 	%r91, %r90, 0;
	max.s32 	%r92, %r89, 0;
	add.s32 	%r93, %r84, %r91;
	add.s32 	%r94, %r85, %r92;
	add.s32 	%r95, %r203, 4;
	ld.global.u32 	%r96, [%rd18+32];
	ld.global.u32 	%r97, [%rd18+36];
	setp.eq.s32 	%p9, %r95, %r6;
	selp.b32 	%r98, %r97, %r96, %p9;
	selp.b32 	%r99, %r96, %r97, %p9;
	max.s32 	%r100, %r99, 0;
	max.s32 	%r101, %r98, 0;
	add.s32 	%r102, %r93, %r100;
	add.s32 	%r103, %r94, %r101;
	add.s32 	%r104, %r203, 5;
	ld.global.u32 	%r105, [%rd18+40];
	ld.global.u32 	%r106, [%rd18+44];
	setp.eq.s32 	%p10, %r104, %r6;
	selp.b32 	%r107, %r106, %r105, %p10;
	selp.b32 	%r108, %r105, %r106, %p10;
	max.s32 	%r109, %r108, 0;
	max.s32 	%r110, %r107, 0;
	add.s32 	%r111, %r102, %r109;
	add.s32 	%r112, %r103, %r110;
	add.s32 	%r113, %r203, 6;
	ld.global.u32 	%r114, [%rd18+48];
	ld.global.u32 	%r115, [%rd18+52];
	setp.eq.s32 	%p11, %r113, %r6;
	selp.b32 	%r116, %r115, %r114, %p11;
	selp.b32 	%r117, %r114, %r115, %p11;
	max.s32 	%r118, %r117, 0;
	max.s32 	%r119, %r116, 0;
	add.s32 	%r120, %r111, %r118;
	add.s32 	%r121, %r112, %r119;
	add.s32 	%r122, %r203, 7;
	ld.global.u32 	%r123, [%rd18+56];
	ld.global.u32 	%r124, [%rd18+60];
	setp.eq.s32 	%p12, %r122, %r6;
	selp.b32 	%r125, %r124, %r123, %p12;
	selp.b32 	%r126, %r123, %r124, %p12;
	max.s32 	%r127, %r126, 0;
	max.s32 	%r128, %r125, 0;
	add.s32 	%r129, %r120, %r127;
	add.s32 	%r130, %r121, %r128;
	sub.s32 	%r214, %r129, %r130;
	add.s32 	%r203, %r203, 8;
	add.s32 	%r202, %r202, 8;
	add.s32 	%r201, %r201, 16;
	and.b32  	%r209, %r7, 2147483640;
	setp.ne.s32 	%p13, %r203, %r209;
	@%p13 bra 	$L__BB4_6;
$L__BB4_7:
	and.b32  	%r23, %r7, 7;
	setp.eq.s32 	%p14, %r23, 0;
	@%p14 bra 	$L__BB4_15;
	setp.lt.u32 	%p15, %r23, 4;
	@%p15 bra 	$L__BB4_10;
	add.s32 	%r132, %r209, %r8;
	shl.b32 	%r133, %r132, 1;
	mul.wide.s32 	%rd19, %r133, 4;
	add.s64 	%rd20, %rd1, %rd19;
	ld.global.u32 	%r134, [%rd20];
	ld.global.u32 	%r135, [%rd20+4];
	setp.eq.s32 	%p16, %r209, %r6;
	selp.b32 	%r136, %r135, %r134, %p16;
	selp.b32 	%r137, %r134, %r135, %p16;
	max.s32 	%r138, %r137, 0;
	add.s32 	%r139, %r138, %r214;
	max.s32 	%r140, %r136, 0;
	add.s32 	%r141, %r209, 1;
	ld.global.u32 	%r142, [%rd20+8];
	ld.global.u32 	%r143, [%rd20+12];
	setp.eq.s32 	%p17, %r141, %r6;
	selp.b32 	%r144, %r143, %r142, %p17;
	selp.b32 	%r145, %r142, %r143, %p17;
	max.s32 	%r146, %r145, 0;
	max.s32 	%r147, %r144, 0;
	add.s32 	%r148, %r139, %r146;
	add.s32 	%r149, %r140, %r147;
	add.s32 	%r150, %r209, 2;
	ld.global.u32 	%r151, [%rd20+16];
	ld.global.u32 	%r152, [%rd20+20];
	setp.eq.s32 	%p18, %r150, %r6;
	selp.b32 	%r153, %r152, %r151, %p18;
	selp.b32 	%r154, %r151, %r152, %p18;
	max.s32 	%r155, %r154, 0;
	max.s32 	%r156, %r153, 0;
	add.s32 	%r157, %r148, %r155;
	add.s32 	%r158, %r149, %r156;
	add.s32 	%r159, %r209, 3;
	ld.global.u32 	%r160, [%rd20+24];
	ld.global.u32 	%r161, [%rd20+28];
	setp.eq.s32 	%p19, %r159, %r6;
	selp.b32 	%r162, %r161, %r160, %p19;
	selp.b32 	%r163, %r160, %r161, %p19;
	max.s32 	%r164, %r163, 0;
	max.s32 	%r165, %r162, 0;
	add.s32 	%r166, %r157, %r164;
	add.s32 	%r167, %r158, %r165;
	sub.s32 	%r214, %r166, %r167;
	add.s32 	%r209, %r209, 4;
$L__BB4_10:
	and.b32  	%r29, %r7, 3;
	setp.eq.s32 	%p20, %r29, 0;
	@%p20 bra 	$L__BB4_15;
	setp.eq.s32 	%p21, %r29, 1;
	@%p21 bra 	$L__BB4_13;
	add.s32 	%r169, %r209, %r8;
	shl.b32 	%r170, %r169, 1;
	mul.wide.s32 	%rd21, %r170, 4;
	add.s64 	%rd22, %rd1, %rd21;
	ld.global.u32 	%r171, [%rd22];
	ld.global.u32 	%r172, [%rd22+4];
	setp.eq.s32 	%p22, %r209, %r6;
	selp.b32 	%r173, %r172, %r171, %p22;
	selp.b32 	%r174, %r171, %r172, %p22;
	max.s32 	%r175, %r174, 0;
	add.s32 	%r176, %r175, %r214;
	max.s32 	%r177, %r173, 0;
	add.s32 	%r178, %r209, 1;
	ld.global.u32 	%r179, [%rd22+8];
	ld.global.u32 	%r180, [%rd22+12];
	setp.eq.s32 	%p23, %r178, %r6;
	selp.b32 	%r181, %r180, %r179, %p23;
	selp.b32 	%r182, %r179, %r180, %p23;
	max.s32 	%r183, %r182, 0;
	max.s32 	%r184, %r181, 0;
	add.s32 	%r185, %r176, %r183;
	add.s32 	%r186, %r177, %r184;
	sub.s32 	%r214, %r185, %r186;
	add.s32 	%r209, %r209, 2;
$L__BB4_13:
	and.b32  	%r187, %r7, 1;
	setp.eq.b32 	%p24, %r187, 1;
	not.pred 	%p25, %p24;
	@%p25 bra 	$L__BB4_15;
	add.s32 	%r188, %r209, %r8;
	shl.b32 	%r189, %r188, 1;
	mul.wide.s32 	%rd23, %r189, 4;
	add.s64 	%rd24, %rd1, %rd23;
	ld.global.u32 	%r190, [%rd24];
	ld.global.u32 	%r191, [%rd24+4];
	setp.eq.s32 	%p26, %r209, %r6;
	selp.b32 	%r192, %r191, %r190, %p26;
	selp.b32 	%r193, %r190, %r191, %p26;
	max.s32 	%r194, %r193, 0;
	add.s32 	%r195, %r194, %r214;
	max.s32 	%r196, %r192, 0;
	sub.s32 	%r214, %r195, %r196;
$L__BB4_15:
	add.s32 	%r215, %r214, %r215;
	add.s64 	%rd26, %rd4, %rd11;
	st.global.u32 	[%rd26], %r214;
	add.s32 	%r199, %r199, 1;
	setp.ne.s32 	%p27, %r199, %r41;
	@%p27 bra 	$L__BB4_3;
$L__BB4_16:
	ld.param.u64 	%rd35, [_Z31validateClausesKernel_withVotesPKiS0_iiS0_S0_iiPiS1__param_8];
	setp.gt.s32 	%p28, %r215, 0;
	selp.u32 	%r40, 1, 0, %p28;
	cvta.to.global.u64 	%rd27, %rd35;
	mul.wide.s32 	%rd28, %r1, 4;
	add.s64 	%rd29, %rd27, %rd28;
	st.global.u32 	[%rd29], %r40;
	setp.gt.s32 	%p29, %r1, 19;
	@%p29 bra 	$L__BB4_18;
	add.u64 	%rd30, %SP, 0;
	add.u64 	%rd31, %SPL, 0;
	st.local.v2.u32 	[%rd31], {%r1, %r215};
	st.local.u32 	[%rd31+8], %r40;
	mov.u64 	%rd32, $str;
	cvta.global.u64 	%rd33, %rd32;
	{ // callseq 0, 0
	.param .b64 param0;
	st.param.b64 	[param0], %rd33;
	.param .b64 param1;
	st.param.b64 	[param1], %rd30;
	.param .b32 retval0;
	call.uni (retval0), 
	vprintf, 
	(
	param0, 
	param1
	);
	ld.param.b32 	%r197, [retval0];
	} // callseq 0
$L__BB4_18:
	ret;

}
	// .globl	_Z40validateClausesKernel_withVotes_parallelPKiS0_iiS0_S0_iiPiS1_
.visible .entry _Z40validateClausesKernel_withVotes_parallelPKiS0_iiS0_S0_iiPiS1_(
	.param .u64 .ptr .align 1 _Z40validateClausesKernel_withVotes_parallelPKiS0_iiS0_S0_iiPiS1__param_0,
	.param .u64 .ptr .align 1 _Z40validateClausesKernel_withVotes_parallelPKiS0_iiS0_S0_iiPiS1__param_1,
	.param .u32 _Z40validateClausesKernel_withVotes_parallelPKiS0_iiS0_S0_iiPiS1__param_2,
	.param .u32 _Z40validateClausesKernel_withVotes_parallelPKiS0_iiS0_S0_iiPiS1__param_3,
	.param .u64 .ptr .align 1 _Z40validateClausesKernel_withVotes_parallelPKiS0_iiS0_S0_iiPiS1__param_4,
	.param .u64 .ptr .align 1 _Z40validateClausesKernel_withVotes_parallelPKiS0_iiS0_S0_iiPiS1__param_5,
	.param .u32 _Z40validateClausesKernel_withVotes_parallelPKiS0_iiS0_S0_iiPiS1__param_6,
	.param .u32 _Z40validateClausesKernel_withVotes_parallelPKiS0_iiS0_S0_iiPiS1__param_7,
	.param .u64 .ptr .align 1 _Z40validateClausesKernel_withVotes_parallelPKiS0_iiS0_S0_iiPiS1__param_8,
	.param .u64 .ptr .align 1 _Z40validateClausesKernel_withVotes_parallelPKiS0_iiS0_S0_iiPiS1__param_9
)
{
	.reg .pred 	%p<40>;
	.reg .b32 	%r<258>;
	.reg .b64 	%rd<26>;

	ld.param.u64 	%rd2, [_Z40validateClausesKernel_withVotes_parallelPKiS0_iiS0_S0_iiPiS1__param_0];
	ld.param.u64 	%rd6, [_Z40validateClausesKernel_withVotes_parallelPKiS0_iiS0_S0_iiPiS1__param_1];
	ld.param.u32 	%r46, [_Z40validateClausesKernel_withVotes_parallelPKiS0_iiS0_S0_iiPiS1__param_2];
	ld.param.u32 	%r45, [_Z40validateClausesKernel_withVotes_parallelPKiS0_iiS0_S0_iiPiS1__param_3];
	ld.param.u64 	%rd3, [_Z40validateClausesKernel_withVotes_parallelPKiS0_iiS0_S0_iiPiS1__param_4];
	ld.param.u64 	%rd4, [_Z40validateClausesKernel_withVotes_parallelPKiS0_iiS0_S0_iiPiS1__param_5];
	ld.param.u64 	%rd5, [_Z40validateClausesKernel_withVotes_parallelPKiS0_iiS0_S0_iiPiS1__param_8];
	cvta.to.global.u64 	%rd1, %rd6;
	mov.u32 	%r47, %ctaid.z;
	mov.u32 	%r48, %nctaid.y;
	mov.u32 	%r49, %nctaid.x;
	mov.u32 	%r50, %ctaid.y;
	mov.u32 	%r51, %ctaid.x;
	mad.lo.s32 	%r52, %r47, %r48, %r50;
	mad.lo.s32 	%r53, %r52, %r49, %r51;
	mov.u32 	%r54, %tid.y;
	mov.u32 	%r55, %ntid.x;
	mov.u32 	%r56, %tid.x;
	mov.u32 	%r57, %ntid.y;
	mad.lo.s32 	%r58, %r53, %r57, %r54;
	mad.lo.s32 	%r1, %r58, %r55, %r56;
	mul.lo.s32 	%r59, %r45, %r46;
	setp.ge.s32 	%p1, %r1, %r59;
	@%p1 bra 	$L__BB5_15;
	cvta.to.global.u64 	%rd7, %rd2;
	cvta.to.global.u64 	%rd8, %rd3;
	cvta.to.global.u64 	%rd9, %rd4;
	div.s32 	%r2, %r1, %r45;
	mul.lo.s32 	%r61, %r2, %r45;
	sub.s32 	%r62, %r1, %r61;
	mul.wide.s32 	%rd10, %r1, 4;
	add.s64 	%rd11, %rd7, %rd10;
	ld.global.u32 	%r3, [%rd11];
	mul.wide.s32 	%rd12, %r62, 4;
	add.s64 	%rd13, %rd8, %rd12;
	ld.global.u32 	%r4, [%rd13];
	add.s64 	%rd14, %rd9, %rd12;
	ld.global.u32 	%r5, [%rd14];
	setp.lt.s32 	%p2, %r4, 1;
	mov.b32 	%r257, 0;
	@%p2 bra 	$L__BB5_14;
	and.b32  	%r6, %r4, 15;
	setp.lt.u32 	%p3, %r4, 16;
	mov.b32 	%r248, 0;
	mov.u32 	%r257, %r248;
	@%p3 bra 	$L__BB5_5;
	and.b32  	%r248, %r4, 2147483632;
	neg.s32 	%r241, %r3;
	shl.b32 	%r240, %r5, 1;
	mov.b32 	%r242, 0;
	mov.u32 	%r257, %r242;
$L__BB5_4:
	.pragma "nounroll";
	mul.wide.s32 	%rd15, %r240, 4;
	add.s64 	%rd16, %rd1, %rd15;
	ld.global.u32 	%r66, [%rd16];
	setp.eq.s32 	%p4, %r241, 0;
	max.s32 	%r67, %r66, 0;
	neg.s32 	%r68, %r67;
	selp.b32 	%r69, %r67, %r68, %p4;
	add.s32 	%r70, %r69, %r257;
	add.s32 	%r71, %r242, 1;
	ld.global.u32 	%r72, [%rd16+8];
	setp.eq.s32 	%p5, %r71, %r3;
	max.s32 	%r73, %r72, 0;
	neg.s32 	%r74, %r73;
	selp.b32 	%r75, %r73, %r74, %p5;
	add.s32 	%r76, %r75, %r70;
	add.s32 	%r77, %r242, 2;
	ld.global.u32 	%r78, [%rd16+16];
	setp.eq.s32 	%p6, %r77, %r3;
	max.s32 	%r79, %r78, 0;
	neg.s32 	%r80, %r79;
	selp.b32 	%r81, %r79, %r80, %p6;
	add.s32 	%r82, %r81, %r76;
	add.s32 	%r83, %r242, 3;
	ld.global.u32 	%r84, [%rd16+24];
	setp.eq.s32 	%p7, %r83, %r3;
	max.s32 	%r85, %r84, 0;
	neg.s32 	%r86, %r85;
	selp.b32 	%r87, %r85, %r86, %p7;
	add.s32 	%r88, %r87, %r82;
	add.s32 	%r89, %r242, 4;
	ld.global.u32 	%r90, [%rd16+32];
	setp.eq.s32 	%p8, %r89, %r3;
	max.s32 	%r91, %r90, 0;
	neg.s32 	%r92, %r91;
	selp.b32 	%r93, %r91, %r92, %p8;
	add.s32 	%r94, %r93, %r88;
	add.s32 	%r95, %r242, 5;
	ld.global.u32 	%r96, [%rd16+40];
	setp.eq.s32 	%p9, %r95, %r3;
	max.s32 	%r97, %r96, 0;
	neg.s32 	%r98, %r97;
	selp.b32 	%r99, %r97, %r98, %p9;
	add.s32 	%r100, %r99, %r94;
	add.s32 	%r101, %r242, 6;
	ld.global.u32 	%r102, [%rd16+48];
	setp.eq.s32 	%p10, %r101, %r3;
	max.s32 	%r103, %r102, 0;
	neg.s32 	%r104, %r103;
	selp.b32 	%r105, %r103, %r104, %p10;
	add.s32 	%r106, %r105, %r100;
	add.s32 	%r107, %r242, 7;
	ld.global.u32 	%r108, [%rd16+56];
	setp.eq.s32 	%p11, %r107, %r3;
	max.s32 	%r109, %r108, 0;
	neg.s32 	%r110, %r109;
	selp.b32 	%r111, %r109, %r110, %p11;
	add.s32 	%r112, %r111, %r106;
	add.s32 	%r113, %r242, 8;
	ld.global.u32 	%r114, [%rd16+64];
	setp.eq.s32 	%p12, %r113, %r3;
	max.s32 	%r115, %r114, 0;
	neg.s32 	%r116, %r115;
	selp.b32 	%r117, %r115, %r116, %p12;
	add.s32 	%r118, %r117, %r112;
	add.s32 	%r119, %r242, 9;
	ld.global.u32 	%r120, [%rd16+72];
	setp.eq.s32 	%p13, %r119, %r3;
	max.s32 	%r121, %r120, 0;
	neg.s32 	%r122, %r121;
	selp.b32 	%r123, %r121, %r122, %p13;
	add.s32 	%r124, %r123, %r118;
	add.s32 	%r125, %r242, 10;
	ld.global.u32 	%r126, [%rd16+80];
	setp.eq.s32 	%p14, %r125, %r3;
	max.s32 	%r127, %r126, 0;
	neg.s32 	%r128, %r127;
	selp.b32 	%r129, %r127, %r128, %p14;
	add.s32 	%r130, %r129, %r124;
	add.s32 	%r131, %r242, 11;
	ld.global.u32 	%r132, [%rd16+88];
	setp.eq.s32 	%p15, %r131, %r3;
	max.s32 	%r133, %r132, 0;
	neg.s32 	%r134, %r133;
	selp.b32 	%r135, %r133, %r134, %p15;
	add.s32 	%r136, %r135, %r130;
	add.s32 	%r137, %r242, 12;
	ld.global.u32 	%r138, [%rd16+96];
	setp.eq.s32 	%p16, %r137, %r3;
	max.s32 	%r139, %r138, 0;
	neg.s32 	%r140, %r139;
	selp.b32 	%r141, %r139, %r140, %p16;
	add.s32 	%r142, %r141, %r136;
	add.s32 	%r143, %r242, 13;
	ld.global.u32 	%r144, [%rd16+104];
	setp.eq.s32 	%p17, %r143, %r3;
	max.s32 	%r145, %r144, 0;
	neg.s32 	%r146, %r145;
	selp.b32 	%r147, %r145, %r146, %p17;
	add.s32 	%r148, %r147, %r142;
	add.s32 	%r149, %r242, 14;
	ld.global.u32 	%r150, [%rd16+112];
	setp.eq.s32 	%p18, %r149, %r3;
	max.s32 	%r151, %r150, 0;
	neg.s32 	%r152, %r151;
	selp.b32 	%r153, %r151, %r152, %p18;
	add.s32 	%r154, %r153, %r148;
	add.s32 	%r155, %r242, 15;
	ld.global.u32 	%r156, [%rd16+120];
	setp.eq.s32 	%p19, %r155, %r3;
	max.s32 	%r157, %r156, 0;
	neg.s32 	%r158, %r157;
	selp.b32 	%r159, %r157, %r158, %p19;
	add.s32 	%r257, %r159, %r154;
	add.s32 	%r242, %r242, 16;
	add.s32 	%r241, %r241, 16;
	add.s32 	%r240, %r240, 32;
	setp.ne.s32 	%p20, %r242, %r248;
	@%p20 bra 	$L__BB5_4;
$L__BB5_5:
	setp.eq.s32 	%p21, %r6, 0;
	@%p21 bra 	$L__BB5_14;
	and.b32  	%r21, %r4, 7;
	setp.lt.u32 	%p22, %r6, 8;
	@%p22 bra 	$L__BB5_8;
	add.s32 	%r161, %r248, %r5;
	shl.b32 	%r162, %r161, 1;
	mul.wide.s32 	%rd17, %r162, 4;
	add.s64 	%rd18, %rd1, %rd17;
	ld.global.u32 	%r163, [%rd18];
	setp.eq.s32 	%p23, %r248, %r3;
	max.s32 	%r164, %r163, 0;
	neg.s32 	%r165, %r164;
	selp.b32 	%r166, %r164, %r165, %p23;
	add.s32 	%r167, %r166, %r257;
	add.s32 	%r168, %r248, 1;
	ld.global.u32 	%r169, [%rd18+8];
	setp.eq.s32 	%p24, %r168, %r3;
	max.s32 	%r170, %r169, 0;
	neg.s32 	%r171, %r170;
	selp.b32 	%r172, %r170, %r171, %p24;
	add.s32 	%r173, %r172, %r167;
	add.s32 	%r174, %r248, 2;
	ld.global.u32 	%r175, [%rd18+16];
	setp.eq.s32 	%p25, %r174, %r3;
	max.s32 	%r176, %r175, 0;
	neg.s32 	%r177, %r176;
	selp.b32 	%r178, %r176, %r177, %p25;
	add.s32 	%r179, %r178, %r173;
	add.s32 	%r180, %r248, 3;
	ld.global.u32 	%r181, [%rd18+24];
	setp.eq.s32 	%p26, %r180, %r3;
	max.s32 	%r182, %r181, 0;
	neg.s32 	%r183, %r182;
	selp.b32 	%r184, %r182, %r183, %p26;
	add.s32 	%r185, %r184, %r179;
	add.s32 	%r186, %r248, 4;
	ld.global.u32 	%r187, [%rd18+32];
	setp.eq.s32 	%p27, %r186, %r3;
	max.s32 	%r188, %r187, 0;
	neg.s32 	%r189, %r188;
	selp.b32 	%r190, %r188, %r189, %p27;
	add.s32 	%r191, %r190, %r185;
	add.s32 	%r192, %r248, 5;
	ld.global.u32 	%r193, [%rd18+40];
	setp.eq.s32 	%p28, %r192, %r3;
	max.s32 	%r194, %r193, 0;
	neg.s32 	%r195, %r194;
	selp.b32 	%r196, %r194, %r195, %p28;
	add.s32 	%r197, %r196, %r191;
	add.s32 	%r198, %r248, 6;
	ld.global.u32 	%r199, [%rd18+48];
	setp.eq.s32 	%p29, %r198, %r3;
	max.s32 	%r200, %r199, 0;
	neg.s32 	%r201, %r200;
	selp.b32 	%r202, %r200, %r201, %p29;
	add.s32 	%r203, %r202, %r197;
	add.s32 	%r204, %r248, 7;
	ld.global.u32 	%r205, [%rd18+56];
	setp.eq.s32 	%p30, %r204, %r3;
	max.s32 	%r206, %r205, 0;
	neg.s32 	%r207, %r206;
	selp.b32 	%r208, %r206, %r207, %p30;
	add.s32 	%r257, %r208, %r203;
	add.s32 	%r248, %r248, 8;
$L__BB5_8:
	setp.eq.s32 	%p31, %r21, 0;
	@%p31 bra 	$L__BB5_14;
	and.b32  	%r27, %r4, 3;
	setp.lt.u32 	%p32, %r21, 4;
	@%p32 bra 	$L__BB5_11;
	add.s32 	%r210, %r248, %r5;
	shl.b32 	%r211, %r210, 1;
	mul.wide.s32 	%rd19, %r211, 4;
	add.s64 	%rd20, %rd1, %rd19;
	ld.global.u32 	%r212, [%rd20];
	setp.eq.s32 	%p33, %r248, %r3;
	max.s32 	%r213, %r212, 0;
	neg.s32 	%r214, %r213;
	selp.b32 	%r215, %r213, %r214, %p33;
	add.s32 	%r216, %r215, %r257;
	add.s32 	%r217, %r248, 1;
	ld.global.u32 	%r218, [%rd20+8];
	setp.eq.s32 	%p34, %r217, %r3;
	max.s32 	%r219, %r218, 0;
	neg.s32 	%r220, %r219;
	selp.b32 	%r221, %r219, %r220, %p34;
	add.s32 	%r222, %r221, %r216;
	add.s32 	%r223, %r248, 2;
	ld.global.u32 	%r224, [%rd20+16];
	setp.eq.s32 	%p35, %r223, %r3;
	max.s32 	%r225, %r224, 0;
	neg.s32 	%r226, %r225;
	selp.b32 	%r227, %r225, %r226, %p35;
	add.s32 	%r228, %r227, %r222;
	add.s32 	%r229, %r248, 3;
	ld.global.u32 	%r230, [%rd20+24];
	setp.eq.s32 	%p36, %r229, %r3;
	max.s32 	%r231, %r230, 0;
	neg.s32 	%r232, %r231;
	selp.b32 	%r233, %r231, %r232, %p36;
	add.s32 	%r257, %r233, %r228;
	add.s32 	%r248, %r248, 4;
$L__BB5_11:
	setp.eq.s32 	%p37, %r27, 0;
	@%p37 bra 	$L__BB5_14;
	sub.s32 	%r255, %r248, %r3;
	add.s32 	%r234, %r248, %r5;
	shl.b32 	%r254, %r234, 1;
	neg.s32 	%r253, %r27;
$L__BB5_13:
	.pragma "nounroll";
	mul.wide.s32 	%rd21, %r254, 4;
	add.s64 	%rd22, %rd1, %rd21;
	ld.global.u32 	%r235, [%rd22];
	setp.eq.s32 	%p38, %r255, 0;
	max.s32 	%r236, %r235, 0;
	neg.s32 	%r237, %r236;
	selp.b32 	%r238, %r236, %r237, %p38;
	add.s32 	%r257, %r238, %r257;
	add.s32 	%r255, %r255, 1;
	add.s32 	%r254, %r254, 2;
	add.s32 	%r253, %r253, 1;
	setp.ne.s32 	%p39, %r253, 0;
	@%p39 bra 	$L__BB5_13;
$L__BB5_14:
	cvta.to.global.u64 	%rd23, %rd5;
	mul.wide.s32 	%rd24, %r2, 4;
	add.s64 	%rd25, %rd23, %rd24;
	atom.global.add.u32 	%r239, [%rd25], %r257;
$L__BB5_15:
	ret;

}
	// .globl	_Z21computeAccuracyKernelPKiS0_iPi
.visible .entry _Z21computeAccuracyKernelPKiS0_iPi(
	.param .u64 .ptr .align 1 _Z21computeAccuracyKernelPKiS0_iPi_param_0,
	.param .u64 .ptr .align 1 _Z21computeAccuracyKernelPKiS0_iPi_param_1,
	.param .u32 _Z21computeAccuracyKernelPKiS0_iPi_param_2,
	.param .u64 .ptr .align 1 _Z21computeAccuracyKernelPKiS0_iPi_param_3
)
{
	.reg .pred 	%p<8>;
	.reg .b32 	%r<26>;
	.reg .b64 	%rd<10>;

	ld.param.u64 	%rd1, [_Z21computeAccuracyKernelPKiS0_iPi_param_0];
	ld.param.u64 	%rd2, [_Z21computeAccuracyKernelPKiS0_iPi_param_1];
	ld.param.u32 	%r10, [_Z21computeAccuracyKernelPKiS0_iPi_param_2];
	ld.param.u64 	%rd3, [_Z21computeAccuracyKernelPKiS0_iPi_param_3];
	mov.u32 	%r1, %tid.x;
	mov.u32 	%r11, %ctaid.x;
	mov.u32 	%r25, %ntid.x;
	mad.lo.s32 	%r3, %r11, %r25, %r1;
	setp.ge.s32 	%p1, %r3, %r10;
	mov.b32 	%r24, 0;
	@%p1 bra 	$L__BB6_2;
	cvta.to.global.u64 	%rd4, %rd1;
	cvta.to.global.u64 	%rd5, %rd2;
	mul.wide.s32 	%rd6, %r3, 4;
	add.s64 	%rd7, %rd4, %rd6;
	ld.global.u32 	%r12, [%rd7];
	setp.gt.s32 	%p2, %r12, 0;
	selp.u32 	%r13, 1, 0, %p2;
	add.s64 	%rd8, %rd5, %rd6;
	ld.global.u32 	%r14, [%rd8];
	setp.eq.s32 	%p3, %r14, %r13;
	selp.u32 	%r24, 1, 0, %p3;
$L__BB6_2:
	shl.b32 	%r15, %r1, 2;
	mov.u32 	%r16, shared_correct;
	add.s32 	%r6, %r16, %r15;
	st.shared.u32 	[%r6], %r24;
	bar.sync 	0;
	setp.lt.u32 	%p4, %r25, 2;
	@%p4 bra 	$L__BB6_6;
$L__BB6_3:
	shr.u32 	%r8, %r25, 1;
	setp.ge.u32 	%p5, %r1, %r8;
	@%p5 bra 	$L__BB6_5;
	shl.b32 	%r17, %r8, 2;
	add.s32 	%r18, %r6, %r17;
	ld.shared.u32 	%r19, [%r18];
	ld.shared.u32 	%r20, [%r6];
	add.s32 	%r21, %r20, %r19;
	st.shared.u32 	[%r6], %r21;
$L__BB6_5:
	bar.sync 	0;
	setp.gt.u32 	%p6, %r25, 3;
	mov.u32 	%r25, %r8;
	@%p6 bra 	$L__BB6_3;
$L__BB6_6:
	setp.ne.s32 	%p7, %r1, 0;
	@%p7 bra 	$L__BB6_8;
	ld.shared.u32 	%r22, [shared_correct];
	cvta.to.global.u64 	%rd9, %rd3;
	atom.global.add.u32 	%r23, [%rd9], %r22;
$L__BB6_8:
	ret;

}
	// .globl	_Z25reduceMinMaxKernel_GlobalIfEvPKT_iPS0_S3_
.visible .entry _Z25reduceMinMaxKernel_GlobalIfEvPKT_iPS0_S3_(
	.param .u64 .ptr .align 1 _Z25reduceMinMaxKernel_GlobalIfEvPKT_iPS0_S3__param_0,
	.param .u32 _Z25reduceMinMaxKernel_GlobalIfEvPKT_iPS0_S3__param_1,
	.param .u64 .ptr .align 1 _Z25reduceMinMaxKernel_GlobalIfEvPKT_iPS0_S3__param_2,
	.param .u64 .ptr .align 1 _Z25reduceMinMaxKernel_GlobalIfEvPKT_iPS0_S3__param_3
)
{
	.reg .pred 	%p<9>;
	.reg .b32 	%r<30>;
	.reg .b32 	%f<56>;
	.reg .b64 	%rd<9>;

	ld.param.u64 	%rd3, [_Z25reduceMinMaxKernel_GlobalIfEvPKT_iPS0_S3__param_0];
	ld.param.u32 	%r15, [_Z25reduceMinMaxKernel_GlobalIfEvPKT_iPS0_S3__param_1];
	ld.param.u64 	%rd4, [_Z25reduceMinMaxKernel_GlobalIfEvPKT_iPS0_S3__param_2];
	ld.param.u64 	%rd5, [_Z25reduceMinMaxKernel_GlobalIfEvPKT_iPS0_S3__param_3];
	cvta.to.global.u64 	%rd1, %rd5;
	cvta.to.global.u64 	%rd2, %rd4;
	mov.u32 	%r27, %ntid.x;
	mov.u32 	%r2, %tid.x;
	mov.u32 	%r16, %ctaid.x;
	mul.lo.s32 	%r17, %r27, %r16;
	shl.b32 	%r18, %r17, 1;
	add.s32 	%r3, %r18, %r2;
	setp.ge.u32 	%p1, %r3, %r15;
	mov.f32 	%f55, 0fFF7FFFFF;
	mov.f32 	%f54, 0f7F7FFFFF;
	@%p1 bra 	$L__BB7_2;
	cvta.to.global.u64 	%rd6, %rd3;
	mul.wide.u32 	%rd7, %r3, 4;
	add.s64 	%rd8, %rd6, %rd7;
	ld.global.f32 	%f54, [%rd8];
	mov.f32 	%f55, %f54;
$L__BB7_2:
	shl.b32 	%r19, %r27, 2;
	mov.u32 	%r20, shared_mem;
	add.s32 	%r4, %r20, %r19;
	shl.b32 	%r21, %r2, 2;
	add.s32 	%r5, %r20, %r21;
	st.shared.f32 	[%r5], %f54;
	add.s32 	%r6, %r4, %r21;
	st.shared.f32 	[%r6], %f55;
	bar.sync 	0;
	setp.lt.u32 	%p2, %r27, 66;
	@%p2 bra 	$L__BB7_6;
$L__BB7_3:
	shr.u32 	%r8, %r27, 1;
	setp.ge.u32 	%p3, %r2, %r8;
	@%p3 bra 	$L__BB7_5;
	ld.shared.f32 	%f8, [%r5];
	shl.b32 	%r22, %r8, 2;
	add.s32 	%r23, %r5, %r22;
	ld.shared.f32 	%f9, [%r23];
	min.f32 	%f10, %f8, %f9;
	st.shared.f32 	[%r5], %f10;
	ld.shared.f32 	%f11, [%r6];
	add.s32 	%r24, %r6, %r22;
	ld.shared.f32 	%f12, [%r24];
	max.f32 	%f13, %f11, %f12;
	st.shared.f32 	[%r6], %f13;
$L__BB7_5:
	bar.sync 	0;
	setp.gt.u32 	%p4, %r27, 131;
	mov.u32 	%r27, %r8;
	@%p4 bra 	$L__BB7_3;
$L__BB7_6:
	setp.gt.u32 	%p5, %r2, 31;
	@%p5 bra 	$L__BB7_12;
	ld.volatile.shared.f32 	%f14, [%r5];
	ld.volatile.shared.f32 	%f15, [%r5+128];
	min.f32 	%f16, %f14, %f15;
	st.volatile.shared.f32 	[%r5], %f16;
	ld.volatile.shared.f32 	%f17, [%r6];
	ld.volatile.shared.f32 	%f18, [%r6+128];
	max.f32 	%f19, %f17, %f18;
	st.volatile.shared.f32 	[%r6], %f19;
	ld.volatile.shared.f32 	%f20, [%r5];
	ld.volatile.shared.f32 	%f21, [%r5+64];
	min.f32 	%f22, %f20, %f21;
	st.volatile.shared.f32 	[%r5], %f22;
	ld.volatile.shared.f32 	%f23, [%r6];
	ld.volatile.shared.f32 	%f24, [%r6+64];
	max.f32 	%f25, %f23, %f24;
	st.volatile.shared.f32 	[%r6], %f25;
	ld.volatile.shared.f32 	%f26, [%r5];
	ld.volatile.shared.f32 	%f27, [%r5+32];
	min.f32 	%f28, %f26, %f27;
	st.volatile.shared.f32 	[%r5], %f28;
	ld.volatile.shared.f32 	%f29, [%r6];
	ld.volatile.shared.f32 	%f30, [%r6+32];
	max.f32 	%f31, %f29, %f30;
	st.volatile.shared.f32 	[%r6], %f31;
	ld.volatile.shared.f32 	%f32, [%r5];
	ld.volatile.shared.f32 	%f33, [%r5+16];
	min.f32 	%f34, %f32, %f33;
	st.volatile.shared.f32 	[%r5], %f34;
	ld.volatile.shared.f32 	%f35, [%r6];
	ld.volatile.shared.f32 	%f36, [%r6+16];
	max.f32 	%f37, %f35, %f36;
	st.volatile.shared.f32 	[%r6], %f37;
	ld.volatile.shared.f32 	%f38, [%r5];
	ld.volatile.shared.f32 	%f39, [%r5+8];
	min.f32 	%f40, %f38, %f39;
	st.volatile.shared.f32 	[%r5], %f40;
	ld.volatile.shared.f32 	%f41, [%r6];
	ld.volatile.shared.f32 	%f42, [%r6+8];
	max.f32 	%f43, %f41, %f42;
	st.volatile.shared.f32 	[%r6], %f43;
	ld.volatile.shared.f32 	%f44, [%r5];
	ld.volatile.shared.f32 	%f45, [%r5+4];
	min.f32 	%f46, %f44, %f45;
	st.volatile.shared.f32 	[%r5], %f46;
	ld.volatile.shared.f32 	%f47, [%r6];
	ld.volatile.shared.f32 	%f48, [%r6+4];
	max.f32 	%f49, %f47, %f48;
	st.volatile.shared.f32 	[%r6], %f49;
	setp.ne.s32 	%p6, %r2, 0;
	@%p6 bra 	$L__BB7_12;
	ld.shared.f32 	%f4, [shared_mem];
	ld.global.u32 	%r28, [%rd2];
$L__BB7_9:
	mov.b32 	%f50, %r28;
	min.f32 	%f51, %f4, %f50;
	mov.b32 	%r25, %f51;
	atom.relaxed.global.cas.b32 	%r11, [%rd2], %r28, %r25;
	setp.ne.s32 	%p7, %r28, %r11;
	mov.u32 	%r28, %r11;
	@%p7 bra 	$L__BB7_9;
	ld.shared.f32 	%f5, [%r4];
	ld.global.u32 	%r29, [%rd1];
$L__BB7_11:
	mov.b32 	%f52, %r29;
	max.f32 	%f53, %f5, %f52;
	mov.b32 	%r26, %f53;
	atom.relaxed.global.cas.b32 	%r14, [%rd1], %r29, %r26;
	setp.ne.s32 	%p8, %r29, %r14;
	mov.u32 	%r29, %r14;
	@%p8 bra 	$L__BB7_11;
$L__BB7_12:
	ret;

}
	// .globl	_Z25reduceMinMaxKernel_GlobalIiEvPKT_iPS0_S3_
.visible .entry _Z25reduceMinMaxKernel_GlobalIiEvPKT_iPS0_S3_(
	.param .u64 .ptr .align 1 _Z25reduceMinMaxKernel_GlobalIiEvPKT_iPS0_S3__param_0,
	.param .u32 _Z25reduceMinMaxKernel_GlobalIiEvPKT_iPS0_S3__param_1,
	.param .u64 .ptr .align 1 _Z25reduceMinMaxKernel_GlobalIiEvPKT_iPS0_S3__param_2,
	.param .u64 .ptr .align 1 _Z25reduceMinMaxKernel_GlobalIiEvPKT_iPS0_S3__param_3
)
{
	.reg .pred 	%p<7>;
	.reg .b32 	%r<73>;
	.reg .b32 	%f<2>;
	.reg .b64 	%rd<9>;

	ld.param.u64 	%rd1, [_Z25reduceMinMaxKernel_GlobalIiEvPKT_iPS0_S3__param_0];
	ld.param.u32 	%r14, [_Z25reduceMinMaxKernel_GlobalIiEvPKT_iPS0_S3__param_1];
	ld.param.u64 	%rd2, [_Z25reduceMinMaxKernel_GlobalIiEvPKT_iPS0_S3__param_2];
	ld.param.u64 	%rd3, [_Z25reduceMinMaxKernel_GlobalIiEvPKT_iPS0_S3__param_3];
	mov.u32 	%r72, %ntid.x;
	mov.u32 	%r2, %tid.x;
	mov.u32 	%r15, %ctaid.x;
	mul.lo.s32 	%r16, %r72, %r15;
	shl.b32 	%r17, %r16, 1;
	add.s32 	%r3, %r17, %r2;
	mov.f32 	%f1, 0f4F000000;
	cvt.rzi.s32.f32 	%r70, %f1;
	setp.ge.u32 	%p1, %r3, %r14;
	mov.b32 	%r71, -2147483648;
	@%p1 bra 	$L__BB8_2;
	cvta.to.global.u64 	%rd4, %rd1;
	mul.wide.u32 	%rd5, %r3, 4;
	add.s64 	%rd6, %rd4, %rd5;
	ld.global.u32 	%r70, [%rd6];
	mov.u32 	%r71, %r70;
$L__BB8_2:
	shl.b32 	%r18, %r72, 2;
	mov.u32 	%r19, shared_mem;
	add.s32 	%r8, %r19, %r18;
	shl.b32 	%r20, %r2, 2;
	add.s32 	%r9, %r19, %r20;
	st.shared.u32 	[%r9], %r70;
	add.s32 	%r10, %r8, %r20;
	st.shared.u32 	[%r10], %r71;
	bar.sync 	0;
	setp.lt.u32 	%p2, %r72, 66;
	@%p2 bra 	$L__BB8_6;
$L__BB8_3:
	shr.u32 	%r12, %r72, 1;
	setp.ge.u32 	%p3, %r2, %r12;
	@%p3 bra 	$L__BB8_5;
	ld.shared.u32 	%r21, [%r9];
	shl.b32 	%r22, %r12, 2;
	add.s32 	%r23, %r9, %r22;
	ld.shared.u32 	%r24, [%r23];
	min.s32 	%r25, %r21, %r24;
	st.shared.u32 	[%r9], %r25;
	ld.shared.u32 	%r26, [%r10];
	add.s32 	%r27, %r10, %r22;
	ld.shared.u32 	%r28, [%r27];
	max.s32 	%r29, %r26, %r28;
	st.shared.u32 	[%r10], %r29;
$L__BB8_5:
	bar.sync 	0;
	setp.gt.u32 	%p4, %r72, 131;
	mov.u32 	%r72, %r12;
	@%p4 bra 	$L__BB8_3;
$L__BB8_6:
	setp.gt.u32 	%p5, %r2, 31;
	@%p5 bra 	$L__BB8_9;
	ld.volatile.shared.u32 	%r30, [%r9];
	ld.volatile.shared.u32 	%r31, [%r9+128];
	min.s32 	%r32, %r30, %r31;
	st.volatile.shared.u32 	[%r9], %r32;
	ld.volatile.shared.u32 	%r33, [%r10];
	ld.volatile.shared.u32 	%r34, [%r10+128];
	max.s32 	%r35, %r33, %r34;
	st.volatile.shared.u32 	[%r10], %r35;
	ld.volatile.shared.u32 	%r36, [%r9];
	ld.volatile.shared.u32 	%r37, [%r9+64];
	min.s32 	%r38, %r36, %r37;
	st.volatile.shared.u32 	[%r9], %r38;
	ld.volatile.shared.u32 	%r39, [%r10];
	ld.volatile.shared.u32 	%r40, [%r10+64];
	max.s32 	%r41, %r39, %r40;
	st.volatile.shared.u32 	[%r10], %r41;
	ld.volatile.shared.u32 	%r42, [%r9];
	ld.volatile.shared.u32 	%r43, [%r9+32];
	min.s32 	%r44, %r42, %r43;
	st.volatile.shared.u32 	[%r9], %r44;
	ld.volatile.shared.u32 	%r45, [%r10];
	ld.volatile.shared.u32 	%r46, [%r10+32];
	max.s32 	%r47, %r45, %r46;
	st.volatile.shared.u32 	[%r10], %r47;
	ld.volatile.shared.u32 	%r48, [%r9];
	ld.volatile.shared.u32 	%r49, [%r9+16];
	min.s32 	%r50, %r48, %r49;
	st.volatile.shared.u32 	[%r9], %r50;
	ld.volatile.shared.u32 	%r51, [%r10];
	ld.volatile.shared.u32 	%r52, [%r10+16];
	max.s32 	%r53, %r51, %r52;
	st.volatile.shared.u32 	[%r10], %r53;
	ld.volatile.shared.u32 	%r54, [%r9];
	ld.volatile.shared.u32 	%r55, [%r9+8];
	min.s32 	%r56, %r54, %r55;
	st.volatile.shared.u32 	[%r9], %r56;
	ld.volatile.shared.u32 	%r57, [%r10];
	ld.volatile.shared.u32 	%r58, [%r10+8];
	max.s32 	%r59, %r57, %r58;
	st.volatile.shared.u32 	[%r10], %r59;
	ld.volatile.shared.u32 	%r60, [%r9];
	ld.volatile.shared.u32 	%r61, [%r9+4];
	min.s32 	%r62, %r60, %r61;
	st.volatile.shared.u32 	[%r9], %r62;
	ld.volatile.shared.u32 	%r63, [%r10];
	ld.volatile.shared.u32 	%r64, [%r10+4];
	max.s32 	%r65, %r63, %r64;
	st.volatile.shared.u32 	[%r10], %r65;
	setp.ne.s32 	%p6, %r2, 0;
	@%p6 bra 	$L__BB8_9;
	ld.shared.u32 	%r66, [shared_mem];
	cvta.to.global.u64 	%rd7, %rd2;
	atom.global.min.s32 	%r67, [%rd7], %r66;
	ld.shared.u32 	%r68, [%r8];
	cvta.to.global.u64 	%rd8, %rd3;
	atom.global.max.s32 	%r69, [%rd8], %r68;
$L__BB8_9:
	ret;

}


// ===== COMPILED SASS (sm_100) =====

	.target	sm_100

	.elftype	@"ET_EXEC"


//--------------------- .note.nv.tkinfo           --------------------------
	.section	.note.nv.tkinfo,"",@"SHT_NOTE"
	.sectionflags	@"SHF_NOTE_NV_TKINFO"
	.tkinfo
        /*0018*/ 	.word	0x00000002
        /*0030*/ 	.string	""
        /*0030*/ 	.string	"ptxas"
        /*0030*/ 	.string	"Cuda compilation tools, release 13.0, V13.0.88"
        /*0030*/ 	.string	"Build cuda_13.0.r13.0/compiler.36424714_0"
        /*0030*/ 	.string	"-arch sm_100 -m 64 "



//--------------------- .note.nv.cuinfo           --------------------------
	.section	.note.nv.cuinfo,"",@"SHT_NOTE"
	.sectionflags	@"SHF_NOTE_NV_CUINFO"
        /*0018*/ 	.short	0x0002
        /*001a*/ 	.short	0x0064
        /*001c*/ 	.short	0x0082
	.zero		2


//--------------------- .nv.info                  --------------------------
	.section	.nv.info,"",@"SHT_CUDA_INFO"
	.align	4


	//----- nvinfo : EIATTR_REGCOUNT
	.align		4
        /*0000*/ 	.byte	0x04, 0x2f
        /*0002*/ 	.short	(.L_2 - .L_1)
	.align		4
.L_1:
        /*0004*/ 	.word	index@(_Z27computeMinNonzeroDiffKernelPKfiPf)
        /*0008*/ 	.word	0x0000000b


	//----- nvinfo : EIATTR_FRAME_SIZE
	.align		4
.L_2:
        /*000c*/ 	.byte	0x04, 0x11
        /*000e*/ 	.short	(.L_4 - .L_3)
	.align		4
.L_3:
        /*0010*/ 	.word	index@(_Z27computeMinNonzeroDiffKernelPKfiPf)
        /*0014*/ 	.word	0x00000000


	//----- nvinfo : EIATTR_REGCOUNT
	.align		4
.L_4:
        /*0018*/ 	.byte	0x04, 0x2f
        /*001a*/ 	.short	(.L_6 - .L_5)
	.align		4
.L_5:
        /*001c*/ 	.word	index@(_Z24gpuReductionMinMaxKernelPfS_S_i)
        /*0020*/ 	.word	0x00000010


	//----- nvinfo : EIATTR_FRAME_SIZE
	.align		4
.L_6:
        /*0024*/ 	.byte	0x04, 0x11
        /*0026*/ 	.short	(.L_8 - .L_7)
	.align		4
.L_7:
        /*0028*/ 	.word	index@(_Z24gpuReductionMinMaxKernelPfS_S_i)
        /*002c*/ 	.word	0x00000000


	//----- nvinfo : EIATTR_REGCOUNT
	.align		4
.L_8:
        /*0030*/ 	.byte	0x04, 0x2f
        /*0032*/ 	.short	(.L_10 - .L_9)
	.align		4
.L_9:
        /*0034*/ 	.word	index@(_Z21validateClausesKernelPKiS0_iiS0_S0_iiPii)
        /*0038*/ 	.word	0x0000001b


	//----- nvinfo : EIATTR_FRAME_SIZE
	.align		4
.L_10:
        /*003c*/ 	.byte	0x04, 0x11
        /*003e*/ 	.short	(.L_12 - .L_11)
	.align		4
.L_11:
        /*0040*/ 	.word	index@(_Z21validateClausesKernelPKiS0_iiS0_S0_iiPii)
        /*0044*/ 	.word	0x00000000


	//----- nvinfo : EIATTR_REGCOUNT
	.align		4
.L_12:
        /*0048*/ 	.byte	0x04, 0x2f
        /*004a*/ 	.short	(.L_14 - .L_13)
	.align		4
.L_13:
        /*004c*/ 	.word	index@(_Z18trainClausesKernelPKiS0_iiS0_S0_iiPiS1_i)
        /*0050*/ 	.word	0x00000010


	//----- nvinfo : EIATTR_FRAME_SIZE
	.align		4
.L_14:
        /*0054*/ 	.byte	0x04, 0x11
        /*0056*/ 	.short	(.L_16 - .L_15)
	.align		4
.L_15:
        /*0058*/ 	.word	index@(_Z18trainClausesKernelPKiS0_iiS0_S0_iiPiS1_i)
        /*005c*/ 	.word	0x00000000


	//----- nvinfo : EIATTR_REGCOUNT
	.align		4
.L_16:
        /*0060*/ 	.byte	0x04, 0x2f
        /*0062*/ 	.short	(.L_18 - .L_17)
	.align		4
.L_17:
        /*0064*/ 	.word	index@(_Z31validateClausesKernel_withVotesPKiS0_iiS0_S0_iiPiS1_)
        /*0068*/ 	.word	0x0000001f


	//----- nvinfo : EIATTR_FRAME_SIZE
	.align		4
.L_18:
        /*006c*/ 	.byte	0x04, 0x11
        /*006e*/ 	.short	(.L_20 - .L_19)
	.align		4
.L_19:
        /*0070*/ 	.word	index@(_Z31validateClausesKernel_withVotesPKiS0_iiS0_S0_iiPiS1_)
        /*0074*/ 	.word	0x00000010


	//----- nvinfo : EIATTR_REGCOUNT
	.align		4
.L_20:
        /*0078*/ 	.byte	0x04, 0x2f
        /*007a*/ 	.short	(.L_22 - .L_21)
	.align		4
.L_21:
        /*007c*/ 	.word	index@(_Z40validateClausesKernel_withVotes_parallelPKiS0_iiS0_S0_iiPiS1_)
        /*0080*/ 	.word	0x0000001e


	//----- nvinfo : EIATTR_FRAME_SIZE
	.align		4
.L_22:
        /*0084*/ 	.byte	0x04, 0x11
        /*0086*/ 	.short	(.L_24 - .L_23)
	.align		4
.L_23:
        /*0088*/ 	.word	index@(_Z40validateClausesKernel_withVotes_parallelPKiS0_iiS0_S0_iiPiS1_)
        /*008c*/ 	.word	0x00000000


	//----- nvinfo : EIATTR_REGCOUNT
	.align		4
.L_24:
        /*0090*/ 	.byte	0x04, 0x2f
        /*0092*/ 	.short	(.L_26 - .L_25)
	.align		4
.L_25:
        /*0094*/ 	.word	index@(_Z21computeAccuracyKernelPKiS0_iPi)
        /*0098*/ 	.word	0x0000000c


	//----- nvinfo : EIATTR_FRAME_SIZE
	.align		4
.L_26:
        /*009c*/ 	.byte	0x04, 0x11
        /*009e*/ 	.short	(.L_28 - .L_27)
	.align		4
.L_27:
        /*00a0*/ 	.word	index@(_Z21computeAccuracyKernelPKiS0_iPi)
        /*00a4*/ 	.word	0x00000000


	//----- nvinfo : EIATTR_REGCOUNT
	.align		4
.L_28:
        /*00a8*/ 	.byte	0x04, 0x2f
        /*00aa*/ 	.short	(.L_30 - .L_29)
	.align		4
.L_29:
        /*00ac*/ 	.word	index@(_Z25reduceMinMaxKernel_GlobalIfEvPKT_iPS0_S3_)
        /*00b0*/ 	.word	0x00000010


	//----- nvinfo : EIATTR_FRAME_SIZE
	.align		4
.L_30:
        /*00b4*/ 	.byte	0x04, 0x11
        /*00b6*/ 	.short	(.L_32 - .L_31)
	.align		4
.L_31:
        /*00b8*/ 	.word	index@(_Z25reduceMinMaxKernel_GlobalIfEvPKT_iPS0_S3_)
        /*00bc*/ 	.word	0x00000000


	//----- nvinfo : EIATTR_REGCOUNT
	.align		4
.L_32:
        /*00c0*/ 	.byte	0x04, 0x2f
        /*00c2*/ 	.short	(.L_34 - .L_33)
	.align		4
.L_33:
        /*00c4*/ 	.word	index@(_Z25reduceMinMaxKernel_GlobalIiEvPKT_iPS0_S3_)
        /*00c8*/ 	.word	0x00000010


	//----- nvinfo : EIATTR_FRAME_SIZE
	.align		4
.L_34:
        /*00cc*/ 	.byte	0x04, 0x11
        /*00ce*/ 	.short	(.L_36 - .L_35)
	.align		4
.L_35:
        /*00d0*/ 	.word	index@(_Z25reduceMinMaxKernel_GlobalIiEvPKT_iPS0_S3_)
        /*00d4*/ 	.word	0x00000000


	//----- nvinfo : EIATTR_MIN_STACK_SIZE
	.align		4
.L_36:
        /*00d8*/ 	.byte	0x04, 0x12
        /*00da*/ 	.short	(.L_38 - .L_37)
	.align		4
.L_37:
        /*00dc*/ 	.word	index@(_Z25reduceMinMaxKernel_GlobalIiEvPKT_iPS0_S3_)
        /*00e0*/ 	.word	0x00000000


	//----- nvinfo : EIATTR_MIN_STACK_SIZE
	.align		4
.L_38:
        /*00e4*/ 	.byte	0x04, 0x12
        /*00e6*/ 	.short	(.L_40 - .L_39)
	.align		4
.L_39:
        /*00e8*/ 	.word	index@(_Z25reduceMinMaxKernel_GlobalIfEvPKT_iPS0_S3_)
        /*00ec*/ 	.word	0x00000000


	//----- nvinfo : EIATTR_MIN_STACK_SIZE
	.align		4
.L_40:
        /*00f0*/ 	.byte	0x04, 0x12
        /*00f2*/ 	.short	(.L_42 - .L_41)
	.align		4
.L_41:
        /*00f4*/ 	.word	index@(_Z21computeAccuracyKernelPKiS0_iPi)
        /*00f8*/ 	.word	0x00000000


	//----- nvinfo : EIATTR_MIN_STACK_SIZE
	.align		4
.L_42:
        /*00fc*/ 	.byte	0x04, 0x12
        /*00fe*/ 	.short	(.L_44 - .L_43)
	.align		4
.L_43:
        /*0100*/ 	.word	index@(_Z40validateClausesKernel_withVotes_parallelPKiS0_iiS0_S0_iiPiS1_)
        /*0104*/ 	.word	0x00000000


	//----- nvinfo : EIATTR_MIN_STACK_SIZE
	.align		4
.L_44:
        /*0108*/ 	.byte	0x04, 0x12
        /*010a*/ 	.short	(.L_46 - .L_45)
	.align		4
.L_45:
        /*010c*/ 	.word	index@(_Z31validateClausesKernel_withVotesPKiS0_iiS0_S0_iiPiS1_)
        /*0110*/ 	.word	0x00000010


	//----- nvinfo : EIATTR_MIN_STACK_SIZE
	.align		4
.L_46:
        /*0114*/ 	.byte	0x04, 0x12
        /*0116*/ 	.short	(.L_48 - .L_47)
	.align		4
.L_47:
        /*0118*/ 	.word	index@(_Z18trainClausesKernelPKiS0_iiS0_S0_iiPiS1_i)
        /*011c*/ 	.word	0x00000000


	//----- nvinfo : EIATTR_MIN_STACK_SIZE
	.align		4
.L_48:
        /*0120*/ 	.byte	0x04, 0x12
        /*0122*/ 	.short	(.L_50 - .L_49)
	.align		4
.L_49:
        /*0124*/ 	.word	index@(_Z21validateClausesKernelPKiS0_iiS0_S0_iiPii)
        /*0128*/ 	.word	0x00000000


	//----- nvinfo : EIATTR_MIN_STACK_SIZE
	.align		4
.L_50:
        /*012c*/ 	.byte	0x04, 0x12
        /*012e*/ 	.short	(.L_52 - .L_51)
	.align		4
.L_51:
        /*0130*/ 	.word	index@(_Z24gpuReductionMinMaxKernelPfS_S_i)
        /*0134*/ 	.word	0x00000000


	//----- nvinfo : EIATTR_MIN_STACK_SIZE
	.align		4
.L_52:
        /*0138*/ 	.byte	0x04, 0x12
        /*013a*/ 	.short	(.L_54 - .L_53)
	.align		4
.L_53:
        /*013c*/ 	.word	index@(_Z27computeMinNonzeroDiffKernelPKfiPf)
        /*0140*/ 	.word	0x00000000
.L_54:


//--------------------- .nv.compat                --------------------------
	.section	.nv.compat,"",@"SHT_CUDA_COMPAT_INFO"
	.align	4
        /*0000*/ 	.byte	0x02, 0x09, 0x00, 0x00, 0x02, 0x02, 0x01, 0x00, 0x02, 0x05, 0x05, 0x00, 0x03, 0x07, 0x01, 0x01
        /*0010*/ 	.byte	0x02, 0x03, 0x00, 0x00, 0x02, 0x06, 0x01, 0x00, 0x04, 0x0b, 0x08, 0x00, 0x09, 0x00, 0x00, 0x00
        /*0020*/ 	.byte	0x00, 0x00, 0x00, 0x00


//--------------------- .nv.info._Z25reduceMinMaxKernel_GlobalIiEvPKT_iPS0_S3_ --------------------------
	.section	.nv.info._Z25reduceMinMaxKernel_GlobalIiEvPKT_iPS0_S3_,"",@"SHT_CUDA_INFO"
	.sectionflags	@""
	.align	4


	//----- nvinfo : EIATTR_CUDA_API_VERSION
	.align		4
        /*0000*/ 	.byte	0x04, 0x37
        /*0002*/ 	.short	(.L_56 - .L_55)
.L_55:
        /*0004*/ 	.word	0x00000082


	//----- nvinfo : EIATTR_KPARAM_INFO
	.align		4
.L_56:
        /*0008*/ 	.byte	0x04, 0x17
        /*000a*/ 	.short	(.L_58 - .L_57)
.L_57:
        /*000c*/ 	.word	0x00000000
        /*0010*/ 	.short	0x0003
        /*0012*/ 	.short	0x0018
        /*0014*/ 	.byte	0x00, 0xf5, 0x21, 0x00


	//----- nvinfo : EIATTR_KPARAM_INFO
	.align		4
.L_58:
        /*0018*/ 	.byte	0x04, 0x17
        /*001a*/ 	.short	(.L_60 - .L_59)
.L_59:
        /*001c*/ 	.word	0x00000000
        /*0020*/ 	.short	0x0002
        /*0022*/ 	.short	0x0010
        /*0024*/ 	.byte	0x00, 0xf5, 0x21, 0x00


	//----- nvinfo : EIATTR_KPARAM_INFO
	.align		4
.L_60:
        /*0028*/ 	.byte	0x04, 0x17
        /*002a*/ 	.short	(.L_62 - .L_61)
.L_61:
        /*002c*/ 	.word	0x00000000
        /*0030*/ 	.short	0x0001
        /*0032*/ 	.short	0x0008
        /*0034*/ 	.byte	0x00, 0xf0, 0x11, 0x00


	//----- nvinfo : EIATTR_KPARAM_INFO
	.align		4
.L_62:
        /*0038*/ 	.byte	0x04, 0x17
        /*003a*/ 	.short	(.L_64 - .L_63)
.L_63:
        /*003c*/ 	.word	0x00000000
        /*0040*/ 	.short	0x0000
        /*0042*/ 	.short	0x0000
        /*0044*/ 	.byte	0x00, 0xf5, 0x21, 0x00


	//----- nvinfo : EIATTR_SPARSE_MMA_MASK
	.align		4
.L_64:
        /*0048*/ 	.byte	0x03, 0x50
        /*004a*/ 	.short	0x0000


	//----- nvinfo : EIATTR_MAXREG_COUNT
	.align		4
        /*004c*/ 	.byte	0x03, 0x1b
        /*004e*/ 	.short	0x00ff


	//----- nvinfo : EIATTR_NUM_BARRIERS
	.align		4
        /*0050*/ 	.byte	0x02, 0x4c
        /*0052*/ 	.byte	0x01
	.zero		1


	//----- nvinfo : EIATTR_MERCURY_ISA_VERSION
	.align		4
        /*0054*/ 	.byte	0x03, 0x5f
        /*0056*/ 	.short	0x0101


	//----- nvinfo : EIATTR_VRC_CTA_INIT_COUNT
	.align		4
        /*0058*/ 	.byte	0x02, 0x4a
	.zero		1
	.zero		1


	//----- nvinfo : EIATTR_EXIT_INSTR_OFFSETS
	.align		4
        /*005c*/ 	.byte	0x04, 0x1c
        /*005e*/ 	.short	(.L_66 - .L_65)


	//   ....[0]....
.L_65:
        /*0060*/ 	.word	0x000002f0


	//   ....[1]....
        /*0064*/ 	.word	0x00000610


	//   ....[2]....
        /*0068*/ 	.word	0x000006b0


	//----- nvinfo : EIATTR_CRS_STACK_SIZE
	.align		4
.L_66:
        /*006c*/ 	.byte	0x04, 0x1e
        /*006e*/ 	.short	(.L_68 - .L_67)
.L_67:
        /*0070*/ 	.word	0x00000000


	//----- nvinfo : EIATTR_CBANK_PARAM_SIZE
	.align		4
.L_68:
        /*0074*/ 	.byte	0x03, 0x19
        /*0076*/ 	.short	0x0020


	//----- nvinfo : EIATTR_PARAM_CBANK
	.align		4
        /*0078*/ 	.byte	0x04, 0x0a
        /*007a*/ 	.short	(.L_70 - .L_69)
	.align		4
.L_69:
        /*007c*/ 	.word	index@(.nv.constant0._Z25reduceMinMaxKernel_GlobalIiEvPKT_iPS0_S3_)
        /*0080*/ 	.short	0x0380
        /*0082*/ 	.short	0x0020


	//----- nvinfo : EIATTR_SW_WAR
	.align		4
.L_70:
        /*0084*/ 	.byte	0x04, 0x36
        /*0086*/ 	.short	(.L_72 - .L_71)
.L_71:
        /*0088*/ 	.word	0x00000008
.L_72:


//--------------------- .nv.info._Z25reduceMinMaxKernel_GlobalIfEvPKT_iPS0_S3_ --------------------------
	.section	.nv.info._Z25reduceMinMaxKernel_GlobalIfEvPKT_iPS0_S3_,"",@"SHT_CUDA_INFO"
	.sectionflags	@""
	.align	4


	//----- nvinfo : EIATTR_CUDA_API_VERSION
	.align		4
        /*0000*/ 	.byte	0x04, 0x37
        /*0002*/ 	.short	(.L_74 - .L_73)
.L_73:
        /*0004*/ 	.word	0x00000082


	//----- nvinfo : EIATTR_KPARAM_INFO
	.align		4
.L_74:
        /*0008*/ 	.byte	0x04, 0x17
        /*000a*/ 	.short	(.L_76 - .L_75)
.L_75:
        /*000c*/ 	.word	0x00000000
        /*0010*/ 	.short	0x0003
        /*0012*/ 	.short	0x0018
        /*0014*/ 	.byte	0x00, 0xf5, 0x21, 0x00


	//----- nvinfo : EIATTR_KPARAM_INFO
	.align		4
.L_76:
        /*0018*/ 	.byte	0x04, 0x17
        /*001a*/ 	.short	(.L_78 - .L_77)
.L_77:
        /*001c*/ 	.word	0x00000000
        /*0020*/ 	.short	0x0002
        /*0022*/ 	.short	0x0010
        /*0024*/ 	.byte	0x00, 0xf5, 0x21, 0x00


	//----- nvinfo : EIATTR_KPARAM_INFO
	.align		4
.L_78:
        /*0028*/ 	.byte	0x04, 0x17
        /*002a*/ 	.short	(.L_80 - .L_79)
.L_79:
        /*002c*/ 	.word	0x00000000
        /*0030*/ 	.short	0x0001
        /*0032*/ 	.short	0x0008
        /*0034*/ 	.byte	0x00, 0xf0, 0x11, 0x00


	//----- nvinfo : EIATTR_KPARAM_INFO
	.align		4
.L_80:
        /*0038*/ 	.byte	0x04, 0x17
        /*003a*/ 	.short	(.L_82 - .L_81)
.L_81:
        /*003c*/ 	.word	0x00000000
        /*0040*/ 	.short	0x0000
        /*0042*/ 	.short	0x0000
        /*0044*/ 	.byte	0x00, 0xf5, 0x21, 0x00


	//----- nvinfo : EIATTR_SPARSE_MMA_MASK
	.align		4
.L_82:
        /*0048*/ 	.byte	0x03, 0x50
        /*004a*/ 	.short	0x0000


	//----- nvinfo : EIATTR_MAXREG_COUNT
	.align		4
        /*004c*/ 	.byte	0x03, 0x1b
        /*004e*/ 	.short	0x00ff


	//----- nvinfo : EIATTR_NUM_BARRIERS
	.align		4
        /*0050*/ 	.byte	0x02, 0x4c
        /*0052*/ 	.byte	0x01
	.zero		1


	//----- nvinfo : EIATTR_MERCURY_ISA_VERSION
	.align		4
        /*0054*/ 	.byte	0x03, 0x5f
        /*0056*/ 	.short	0x0101


	//----- nvinfo : EIATTR_VRC_CTA_INIT_COUNT
	.align		4
        /*0058*/ 	.byte	0x02, 0x4a
	.zero		1
	.zero		1


	//----- nvinfo : EIATTR_EXIT_INSTR_OFFSETS
	.align		4
        /*005c*/ 	.byte	0x04, 0x1c
        /*005e*/ 	.short	(.L_84 - .L_83)


	//   ....[0]....
.L_83:
        /*0060*/ 	.word	0x000002f0


	//   ....[1]....
        /*0064*/ 	.word	0x00000610


	//   ....[2]....
        /*0068*/ 	.word	0x00000790


	//----- nvinfo : EIATTR_CRS_STACK_SIZE
	.align		4
.L_84:
        /*006c*/ 	.byte	0x04, 0x1e
        /*006e*/ 	.short	(.L_86 - .L_85)
.L_85:
        /*0070*/ 	.word	0x00000000


	//----- nvinfo : EIATTR_CBANK_PARAM_SIZE
	.align		4
.L_86:
        /*0074*/ 	.byte	0x03, 0x19
        /*0076*/ 	.short	0x0020


	//----- nvinfo : EIATTR_PARAM_CBANK
	.align		4
        /*0078*/ 	.byte	0x04, 0x0a
        /*007a*/ 	.short	(.L_88 - .L_87)
	.align		4
.L_87:
        /*007c*/ 	.word	index@(.nv.constant0._Z25reduceMinMaxKernel_GlobalIfEvPKT_iPS0_S3_)
        /*0080*/ 	.short	0x0380
        /*0082*/ 	.short	0x0020


	//----- nvinfo : EIATTR_SW_WAR
	.align		4
.L_88:
        /*0084*/ 	.byte	0x04, 0x36
        /*0086*/ 	.short	(.L_90 - .L_89)
.L_89:
        /*0088*/ 	.word	0x00000008
.L_90:


//--------------------- .nv.info._Z21computeAccuracyKernelPKiS0_iPi --------------------------
	.section	.nv.info._Z21computeAccuracyKernelPKiS0_iPi,"",@"SHT_CUDA_INFO"
	.sectionflags	@""
	.align	4


	//----- nvinfo : EIATTR_CUDA_API_VERSION
	.align		4
        /*0000*/ 	.byte	0x04, 0x37
        /*0002*/ 	.short	(.L_92 - .L_91)
.L_91:
        /*0004*/ 	.word	0x00000082


	//----- nvinfo : EIATTR_KPARAM_INFO
	.align		4
.L_92:
        /*0008*/ 	.byte	0x04, 0x17
        /*000a*/ 	.short	(.L_94 - .L_93)
.L_93:
        /*000c*/ 	.word	0x00000000
        /*0010*/ 	.short	0x0003
        /*0012*/ 	.short	0x0018
        /*0014*/ 	.byte	0x00, 0xf5, 0x21, 0x00


	//----- nvinfo : EIATTR_KPARAM_INFO
	.align		4
.L_94:
        /*0018*/ 	.byte	0x04, 0x17
        /*001a*/ 	.short	(.L_96 - .L_95)
.L_95:
        /*001c*/ 	.word	0x00000000
        /*0020*/ 	.short	0x0002
        /*0022*/ 	.short	0x0010
        /*0024*/ 	.byte	0x00, 0xf0, 0x11, 0x00


	//----- nvinfo : EIATTR_KPARAM_INFO
	.align		4
.L_96:
        /*0028*/ 	.byte	0x04, 0x17
        /*002a*/ 	.short	(.L_98 - .L_97)
.L_97:
        /*002c*/ 	.word	0x00000000
        /*0030*/ 	.short	0x0001
        /*0032*/ 	.short	0x0008
        /*0034*/ 	.byte	0x00, 0xf5, 0x21, 0x00


	//----- nvinfo : EIATTR_KPARAM_INFO
	.align		4
.L_98:
        /*0038*/ 	.byte	0x04, 0x17
        /*003a*/ 	.short	(.L_100 - .L_99)
.L_99:
        /*003c*/ 	.word	0x00000000
        /*0040*/ 	.short	0x0000
        /*0042*/ 	.short	0x0000
        /*0044*/ 	.byte	0x00, 0xf5, 0x21, 0x00


	//----- nvinfo : EIATTR_SPARSE_MMA_MASK
	.align		4
.L_100:
        /*0048*/ 	.byte	0x03, 0x50
        /*004a*/ 	.short	0x0000


	//----- nvinfo : EIATTR_MAXREG_COUNT
	.align		4
        /*004c*/ 	.byte	0x03, 0x1b
        /*004e*/ 	.short	0x00ff


	//----- nvinfo : EIATTR_NUM_BARRIERS
	.align		4
        /*0050*/ 	.byte	0x02, 0x4c
        /*0052*/ 	.byte	0x01
	.zero		1


	//----- nvinfo : EIATTR_MERCURY_ISA_VERSION
	.align		4
        /*0054*/ 	.byte	0x03, 0x5f
        /*0056*/ 	.short	0x0101


	//----- nvinfo : EIATTR_VRC_CTA_INIT_COUNT
	.align		4
        /*0058*/ 	.byte	0x02, 0x4a
	.zero		1
	.zero		1


	//----- nvinfo : EIATTR_EXIT_INSTR_OFFSETS
	.align		4
        /*005c*/ 	.byte	0x04, 0x1c
        /*005e*/ 	.short	(.L_102 - .L_101)


	//   ....[0]....
.L_101:
        /*0060*/ 	.word	0x00000270


	//   ....[1]....
        /*0064*/ 	.word	0x000002e0


	//----- nvinfo : EIATTR_CBANK_PARAM_SIZE
	.align		4
.L_102:
        /*0068*/ 	.byte	0x03, 0x19
        /*006a*/ 	.short	0x0020


	//----- nvinfo : EIATTR_PARAM_CBANK
	.align		4
        /*006c*/ 	.byte	0x04, 0x0a
        /*006e*/ 	.short	(.L_104 - .L_103)
	.align		4
.L_103:
        /*0070*/ 	.word	index@(.nv.constant0._Z21computeAccuracyKernelPKiS0_iPi)
        /*0074*/ 	.short	0x0380
        /*0076*/ 	.short	0x0020


	//----- nvinfo : EIATTR_SW_WAR
	.align		4
.L_104:
        /*0078*/ 	.byte	0x04, 0x36
        /*007a*/ 	.short	(.L_106 - .L_105)
.L_105:
        /*007c*/ 	.word	0x00000008
.L_106:


//--------------------- .nv.info._Z40validateClausesKernel_withVotes_parallelPKiS0_iiS0_S0_iiPiS1_ --------------------------
	.section	.nv.info._Z40validateClausesKernel_withVotes_parallelPKiS0_iiS0_S0_iiPiS1_,"",@"SHT_CUDA_INFO"
	.sectionflags	@""
	.align	4


	//----- nvinfo : EIATTR_CUDA_API_VERSION
	.align		4
        /*0000*/ 	.byte	0x04, 0x37
        /*0002*/ 	.short	(.L_108 - .L_107)
.L_107:
        /*0004*/ 	.word	0x00000082


	//----- nvinfo : EIATTR_KPARAM_INFO
	.align		4
.L_108:
        /*0008*/ 	.byte	0x04, 0x17
        /*000a*/ 	.short	(.L_110 - .L_109)
.L_109:
        /*000c*/ 	.word	0x00000000
        /*0010*/ 	.short	0x0009
        /*0012*/ 	.short	0x0038
        /*0014*/ 	.byte	0x00, 0xf5, 0x21, 0x00


	//----- nvinfo : EIATTR_KPARAM_INFO
	.align		4
.L_110:
        /*0018*/ 	.byte	0x04, 0x17
        /*001a*/ 	.short	(.L_112 - .L_111)
.L_111:
        /*001c*/ 	.word	0x00000000
        /*0020*/ 	.short	0x0008
        /*0022*/ 	.short	0x0030
        /*0024*/ 	.byte	0x00, 0xf5, 0x21, 0x00


	//----- nvinfo : EIATTR_KPARAM_INFO
	.align		4
.L_112:
        /*0028*/ 	.byte	0x04, 0x17
        /*002a*/ 	.short	(.L_114 - .L_113)
.L_113:
        /*002c*/ 	.word	0x00000000
        /*0030*/ 	.short	0x0007
        /*0032*/ 	.short	0x002c
        /*0034*/ 	.byte	0x00, 0xf0, 0x11, 0x00


	//----- nvinfo : EIATTR_KPARAM_INFO
	.align		4
.L_114:
        /*0038*/ 	.byte	0x04, 0x17
        /*003a*/ 	.short	(.L_116 - .L_115)
.L_115:
        /*003c*/ 	.word	0x00000000
        /*0040*/ 	.short	0x0006
        /*0042*/ 	.short	0x0028
        /*0044*/ 	.byte	0x00, 0xf0, 0x11, 0x00


	//----- nvinfo : EIATTR_KPARAM_INFO
	.align		4
.L_116:
        /*0048*/ 	.byte	0x04, 0x17
        /*004a*/ 	.short	(.L_118 - .L_117)
.L_117:
        /*004c*/ 	.word	0x00000000
        /*0050*/ 	.short	0x0005
        /*0052*/ 	.short	0x0020
        /*0054*/ 	.byte	0x00, 0xf5, 0x21, 0x00


	//----- nvinfo : EIATTR_KPARAM_INFO
	.align		4
.L_118:
        /*0058*/ 	.byte	0x04, 0x17
        /*005a*/ 	.short	(.L_120 - .L_119)
.L_119:
        /*005c*/ 	.word	0x00000000
        /*0060*/ 	.short	0x0004
        /*0062*/ 	.short	0x0018
        /*0064*/ 	.byte	0x00, 0xf5, 0x21, 0x00


	//----- nvinfo : EIATTR_KPARAM_INFO
	.align		4
.L_120:
        /*0068*/ 	.byte	0x04, 0x17
        /*006a*/ 	.short	(.L_122 - .L_121)
.L_121:
        /*006c*/ 	.word	0x00000000
        /*0070*/ 	.short	0x0003
        /*0072*/ 	.short	0x0014
        /*0074*/ 	.byte	0x00, 0xf0, 0x11, 0x00


	//----- nvinfo : EIATTR_KPARAM_INFO
	.align		4
.L_122:
        /*0078*/ 	.byte	0x04, 0x17
        /*007a*/ 	.short	(.L_124 - .L_123)
.L_123:
        /*007c*/ 	.word	0x00000000
        /*0080*/ 	.short	0x0002
        /*0082*/ 	.short	0x0010
        /*0084*/ 	.byte	0x00, 0xf0, 0x11, 0x00


	//----- nvinfo : EIATTR_KPARAM_INFO
	.align		4
.L_124:
        /*0088*/ 	.byte	0x04, 0x17
        /*008a*/ 	.short	(.L_126 - .L_125)
.L_125:
        /*008c*/ 	.word	0x00000000
        /*0090*/ 	.short	0x0001
        /*0092*/ 	.short	0x0008
        /*0094*/ 	.byte	0x00, 0xf5, 0x21, 0x00


	//----- nvinfo : EIATTR_KPARAM_INFO
	.align		4
.L_126:
        /*0098*/ 	.byte	0x04, 0x17
        /*009a*/ 	.short	(.L_128 - .L_127)
.L_127:
        /*009c*/ 	.word	0x00000000
        /*00a0*/ 	.short	0x0000
        /*00a2*/ 	.short	0x0000
        /*00a4*/ 	.byte	0x00, 0xf5, 0x21, 0x00


	//----- nvinfo : EIATTR_SPARSE_MMA_MASK
	.align		4
.L_128:
        /*00a8*/ 	.byte	0x03, 0x50
        /*00aa*/ 	.short	0x0000


	//----- nvinfo : EIATTR_MAXREG_COUNT
	.align		4
        /*00ac*/ 	.byte	0x03, 0x1b
        /*00ae*/ 	.short	0x00ff


	//----- nvinfo : EIATTR_MERCURY_ISA_VERSION
	.align		4
        /*00b0*/ 	.byte	0x03, 0x5f
        /*00b2*/ 	.short	0x0101


	//----- nvinfo : EIATTR_VRC_CTA_INIT_COUNT
	.align		4
        /*00b4*/ 	.byte	0x02, 0x4a
	.zero		1
	.zero		1


	//----- nvinfo : EIATTR_EXIT_INSTR_OFFSETS
	.align		4
        /*00b8*/ 	.byte	0x04, 0x1c
        /*00ba*/ 	.short	(.L_130 - .L_129)


	//   ....[0]....
.L_129:
        /*00bc*/ 	.word	0x00000110


	//   ....[1]....
        /*00c0*/ 	.word	0x00001120


	//----- nvinfo : EIATTR_CRS_STACK_SIZE
	.align		4
.L_130:
        /*00c4*/ 	.byte	0x04, 0x1e
        /*00c6*/ 	.short	(.L_132 - .L_131)
.L_131:
        /*00c8*/ 	.word	0x00000000


	//----- nvinfo : EIATTR_CBANK_PARAM_SIZE
	.align		4
.L_132:
        /*00cc*/ 	.byte	0x03, 0x19
        /*00ce*/ 	.short	0x0040


	//----- nvinfo : EIATTR_PARAM_CBANK
	.align		4
        /*00d0*/ 	.byte	0x04, 0x0a
        /*00d2*/ 	.short	(.L_134 - .L_133)
	.align		4
.L_133:
        /*00d4*/ 	.word	index@(.nv.constant0._Z40validateClausesKernel_withVotes_parallelPKiS0_iiS0_S0_iiPiS1_)
        /*00d8*/ 	.short	0x0380
        /*00da*/ 	.short	0x0040


	//----- nvinfo : EIATTR_SW_WAR
	.align		4
.L_134:
        /*00dc*/ 	.byte	0x04, 0x36
        /*00de*/ 	.short	(.L_136 - .L_135)
.L_135:
        /*00e0*/ 	.word	0x00000008
.L_136:


//--------------------- .nv.info._Z31validateClausesKernel_withVotesPKiS0_iiS0_S0_iiPiS1_ --------------------------
	.section	.nv.info._Z31validateClausesKernel_withVotesPKiS0_iiS0_S0_iiPiS1_,"",@"SHT_CUDA_INFO"
	.sectionflags	@""
	.align	4


	//----- nvinfo : EIATTR_CUDA_API_VERSION
	.align		4
        /*0000*/ 	.byte	0x04, 0x37
        /*0002*/ 	.short	(.L_138 - .L_137)
.L_137:
        /*0004*/ 	.word	0x00000082


	//----- nvinfo : EIATTR_KPARAM_INFO
	.align		4
.L_138:
        /*0008*/ 	.byte	0x04, 0x17
        /*000a*/ 	.short	(.L_140 - .L_139)
.L_139:
        /*000c*/ 	.word	0x00000000
        /*0010*/ 	.short	0x0009
        /*0012*/ 	.short	0x0038
        /*0014*/ 	.byte	0x00, 0xf5, 0x21, 0x00


	//----- nvinfo : EIATTR_KPARAM_INFO
	.align		4
.L_140:
        /*0018*/ 	.byte	0x04, 0x17
        /*001a*/ 	.short	(.L_142 - .L_141)
.L_141:
        /*001c*/ 	.word	0x00000000
        /*0020*/ 	.short	0x0008
        /*0022*/ 	.short	0x0030
        /*0024*/ 	.byte	0x00, 0xf5, 0x21, 0x00


	//----- nvinfo : EIATTR_KPARAM_INFO
	.align		4
.L_142:
        /*0028*/ 	.byte	0x04, 0x17
        /*002a*/ 	.short	(.L_144 - .L_143)
.L_143:
        /*002c*/ 	.word	0x00000000
        /*0030*/ 	.short	0x0007
        /*0032*/ 	.short	0x002c
        /*0034*/ 	.byte	0x00, 0xf0, 0x11, 0x00


	//----- nvinfo : EIATTR_KPARAM_INFO
	.align		4
.L_144:
        /*0038*/ 	.byte	0x04, 0x17
        /*003a*/ 	.short	(.L_146 - .L_145)
.L_145:
        /*003c*/ 	.word	0x00000000
        /*0040*/ 	.short	0x0006
        /*0042*/ 	.short	0x0028
        /*0044*/ 	.byte	0x00, 0xf0, 0x11, 0x00


	//----- nvinfo : EIATTR_KPARAM_INFO
	.align		4
.L_146:
        /*0048*/ 	.byte	0x04, 0x17
        /*004a*/ 	.short	(.L_148 - .L_147)
.L_147:
        /*004c*/ 	.word	0x00000000
        /*0050*/ 	.short	0x0005
        /*0052*/ 	.short	0x0020
        /*0054*/ 	.byte	0x00, 0xf5, 0x21, 0x00


	//----- nvinfo : EIATTR_KPARAM_INFO
	.align		4
.L_148:
        /*0058*/ 	.byte	0x04, 0x17
        /*005a*/ 	.short	(.L_150 - .L_149)
.L_149:
        /*005c*/ 	.word	0x00000000
        /*0060*/ 	.short	0x0004
        /*0062*/ 	.short	0x0018
        /*0064*/ 	.byte	0x00, 0xf5, 0x21, 0x00


	//----- nvinfo : EIATTR_KPARAM_INFO
	.align		4
.L_150:
        /*0068*/ 	.byte	0x04, 0x17
        /*006a*/ 	.short	(.L_152 - .L_151)
.L_151:
        /*006c*/ 	.word	0x00000000
        /*0070*/ 	.short	0x0003
        /*0072*/ 	.short	0x0014
        /*0074*/ 	.byte	0x00, 0xf0, 0x11, 0x00


	//----- nvinfo : EIATTR_KPARAM_INFO
	.align		4
.L_152:
        /*0078*/ 	.byte	0x04, 0x17
        /*007a*/ 	.short	(.L_154 - .L_153)
.L_153:
        /*007c*/ 	.word	0x00000000
        /*0080*/ 	.short	0x0002
        /*0082*/ 	.short	0x0010
        /*0084*/ 	.byte	0x00, 0xf0, 0x11, 0x00


	//----- nvinfo : EIATTR_KPARAM_INFO
	.align		4
.L_154:
        /*0088*/ 	.byte	0x04, 0x17
        /*008a*/ 	.short	(.L_156 - .L_155)
.L_155:
        /*008c*/ 	.word	0x00000000
        /*0090*/ 	.short	0x0001
        /*0092*/ 	.short	0x0008
        /*0094*/ 	.byte	0x00, 0xf5, 0x21, 0x00


	//----- nvinfo : EIATTR_KPARAM_INFO
	.align		4
.L_156:
        /*0098*/ 	.byte	0x04, 0x17
        /*009a*/ 	.short	(.L_158 - .L_157)
.L_157:
        /*009c*/ 	.word	0x00000000
        /*00a0*/ 	.short	0x0000
        /*00a2*/ 	.short	0x0000
        /*00a4*/ 	.byte	0x00, 0xf5, 0x21, 0x00


	//----- nvinfo : EIATTR_SPARSE_MMA_MASK
	.align		4
.L_158:
        /*00a8*/ 	.byte	0x03, 0x50
        /*00aa*/ 	.short	0x0000


	//----- nvinfo : EIATTR_MAXREG_COUNT
	.align		4
        /*00ac*/ 	.byte	0x03, 0x1b
        /*00ae*/ 	.short	0x00ff


	//----- nvinfo : EIATTR_EXTERNS
	.align		4
        /*00b0*/ 	.byte	0x04, 0x0f
        /*00b2*/ 	.short	(.L_160 - .L_159)


	//   ....[0]....
	.align		4
.L_159:
        /*00b4*/ 	.word	index@(vprintf)


	//----- nvinfo : EIATTR_MERCURY_ISA_VERSION
	.align		4
.L_160:
        /*00b8*/ 	.byte	0x03, 0x5f
        /*00ba*/ 	.short	0x0101


	//----- nvinfo : EIATTR_VRC_CTA_INIT_COUNT
	.align		4
        /*00bc*/ 	.byte	0x02, 0x4a
	.zero		1
	.zero		1


	//----- nvinfo : EIATTR_SYSCALL_OFFSETS
	.align		4
        /*00c0*/ 	.byte	0x04, 0x46
        /*00c2*/ 	.short	(.L_162 - .L_161)


	//   ....[0]....
.L_161:
        /*00c4*/ 	.word	0x00000ee0


	//----- nvinfo : EIATTR_EXIT_INSTR_OFFSETS
	.align		4
.L_162:
        /*00c8*/ 	.byte	0x04, 0x1c
        /*00ca*/ 	.short	(.L_164 - .L_163)


	//   ....[0]....
.L_163:
        /*00cc*/ 	.word	0x00000150


	//   ....[1]....
        /*00d0*/ 	.word	0x00000e50


	//   ....[2]....
        /*00d4*/ 	.word	0x00000ef0


	//----- nvinfo : EIATTR_CRS_STACK_SIZE
	.align		4
.L_164:
        /*00d8*/ 	.byte	0x04, 0x1e
        /*00da*/ 	.short	(.L_166 - .L_165)
.L_165:
        /*00dc*/ 	.word	0x00000000


	//----- nvinfo : EIATTR_CBANK_PARAM_SIZE
	.align		4
.L_166:
        /*00e0*/ 	.byte	0x03, 0x19
        /*00e2*/ 	.short	0x0040


	//----- nvinfo : EIATTR_PARAM_CBANK
	.align		4
        /*00e4*/ 	.byte	0x04, 0x0a
        /*00e6*/ 	.short	(.L_168 - .L_167)
	.align		4
.L_167:
        /*00e8*/ 	.word	index@(.nv.constant0._Z31validateClausesKernel_withVotesPKiS0_iiS0_S0_iiPiS1_)
        /*00ec*/ 	.short	0x0380
        /*00ee*/ 	.short	0x0040


	//----- nvinfo : EIATTR_SW_WAR
	.align		4
.L_168:
        /*00f0*/ 	.byte	0x04, 0x36
        /*00f2*/ 	.short	(.L_170 - .L_169)
.L_169:
        /*00f4*/ 	.word	0x00000008
.L_170:


//--------------------- .nv.info._Z18trainClausesKernelPKiS0_iiS0_S0_iiPiS1_i --------------------------
	.section	.nv.info._Z18trainClausesKernelPKiS0_iiS0_S0_iiPiS1_i,"",@"SHT_CUDA_INFO"
	.sectionflags	@""
	.align	4


	//----- nvinfo : EIATTR_CUDA_API_VERSION
	.align		4
        /*0000*/ 	.byte	0x04, 0x37
        /*0002*/ 	.short	(.L_172 - .L_171)
.L_171:
        /*0004*/ 	.word	0x00000082


	//----- nvinfo : EIATTR_KPARAM_INFO
	.align		4
.L_172:
        /*0008*/ 	.byte	0x04, 0x17
        /*000a*/ 	.short	(.L_174 - .L_173)
.L_173:
        /*000c*/ 	.word	0x00000000
        /*0010*/ 	.short	0x000a
        /*0012*/ 	.short	0x0040
        /*0014*/ 	.byte	0x00, 0xf0, 0x11, 0x00


	//----- nvinfo : EIATTR_KPARAM_INFO
	.align		4
.L_174:
        /*0018*/ 	.byte	0x04, 0x17
        /*001a*/ 	.short	(.L_176 - .L_175)
.L_175:
        /*001c*/ 	.word	0x00000000
        /*0020*/ 	.short	0x0009
        /*0022*/ 	.short	0x0038
        /*0024*/ 	.byte	0x00, 0xf5, 0x21, 0x00


	//----- nvinfo : EIATTR_KPARAM_INFO
	.align		4
.L_176:
        /*0028*/ 	.byte	0x04, 0x17
        /*002a*/ 	.short	(.L_178 - .L_177)
.L_177:
        /*002c*/ 	.word	0x00000000
        /*0030*/ 	.short	0x0008
        /*0032*/ 	.short	0x0030
        /*0034*/ 	.byte	0x00, 0xf5, 0x21, 0x00


	//----- nvinfo : EIATTR_KPARAM_INFO
	.align		4
.L_178:
        /*0038*/ 	.byte	0x04, 0x17
        /*003a*/ 	.short	(.L_180 - .L_179)
.L_179:
        /*003c*/ 	.word	0x00000000
        /*0040*/ 	.short	0x0007
        /*0042*/ 	.short	0x002c
        /*0044*/ 	.byte	0x00, 0xf0, 0x11, 0x00


	//----- nvinfo : EIATTR_KPARAM_INFO
	.align		4
.L_180:
        /*0048*/ 	.byte	0x04, 0x17
        /*004a*/ 	.short	(.L_182 - .L_181)
.L_181:
        /*004c*/ 	.word	0x00000000
        /*0050*/ 	.short	0x0006
        /*0052*/ 	.short	0x0028
        /*0054*/ 	.byte	0x00, 0xf0, 0x11, 0x00


	//----- nvinfo : EIATTR_KPARAM_INFO
	.align		4
.L_182:
        /*0058*/ 	.byte	0x04, 0x17
        /*005a*/ 	.short	(.L_184 - .L_183)
.L_183:
        /*005c*/ 	.word	0x00000000
        /*0060*/ 	.short	0x0005
        /*0062*/ 	.short	0x0020
        /*0064*/ 	.byte	0x00, 0xf5, 0x21, 0x00


	//----- nvinfo : EIATTR_KPARAM_INFO
	.align		4
.L_184:
        /*0068*/ 	.byte	0x04, 0x17
        /*006a*/ 	.short	(.L_186 - .L_185)
.L_185:
        /*006c*/ 	.word	0x00000000
        /*0070*/ 	.short	0x0004
        /*0072*/ 	.short	0x0018
        /*0074*/ 	.byte	0x00, 0xf5, 0x21, 0x00


	//----- nvinfo : EIATTR_KPARAM_INFO
	.align		4
.L_186:
        /*0078*/ 	.byte	0x04, 0x17
        /*007a*/ 	.short	(.L_188 - .L_187)
.L_187:
        /*007c*/ 	.word	0x00000000
        /*0080*/ 	.short	0x0003
        /*0082*/ 	.short	0x0014
        /*0084*/ 	.byte	0x00, 0xf0, 0x11, 0x00


	//----- nvinfo : EIATTR_KPARAM_INFO
	.align		4
.L_188:
        /*0088*/ 	.byte	0x04, 0x17
        /*008a*/ 	.short	(.L_190 - .L_189)
.L_189:
        /*008c*/ 	.word	0x00000000
        /*0090*/ 	.short	0x0002
        /*0092*/ 	.short	0x0010
        /*0094*/ 	.byte	0x00, 0xf0, 0x11, 0x00


	//----- nvinfo : EIATTR_KPARAM_INFO
	.align		4
.L_190:
        /*0098*/ 	.byte	0x04, 0x17
        /*009a*/ 	.short	(.L_192 - .L_191)
.L_191:
        /*009c*/ 	.word	0x00000000
        /*00a0*/ 	.short	0x0001
        /*00a2*/ 	.short	0x0008
        /*00a4*/ 	.byte	0x00, 0xf5, 0x21, 0x00


	//----- nvinfo : EIATTR_KPARAM_INFO
	.align		4
.L_192:
        /*00a8*/ 	.byte	0x04, 0x17
        /*00aa*/ 	.short	(.L_194 - .L_193)
.L_193:
        /*00ac*/ 	.word	0x00000000
        /*00b0*/ 	.short	0x0000
        /*00b2*/ 	.short	0x0000
        /*00b4*/ 	.byte	0x00, 0xf5, 0x21, 0x00


	//----- nvinfo : EIATTR_SPARSE_MMA_MASK
	.align		4
.L_194:
        /*00b8*/ 	.byte	0x03, 0x50
        /*00ba*/ 	.short	0x0000


	//----- nvinfo : EIATTR_MAXREG_COUNT
	.align		4
        /*00bc*/ 	.byte	0x03, 0x1b
        /*00be*/ 	.short	0x00ff


	//----- nvinfo : EIATTR_MERCURY_ISA_VERSION
	.align		4
        /*00c0*/ 	.byte	0x03, 0x5f
        /*00c2*/ 	.short	0x0101


	//----- nvinfo : EIATTR_VRC_CTA_INIT_COUNT
	.align		4
        /*00c4*/ 	.byte	0x02, 0x4a
	.zero		1
	.zero		1


	//----- nvinfo : EIATTR_EXIT_INSTR_OFFSETS
	.align		4
        /*00c8*/ 	.byte	0x04, 0x1c
        /*00ca*/ 	.short	(.L_196 - .L_195)


	//   ....[0]....
.L_195:
        /*00cc*/ 	.word	0x00000110


	//   ....[1]....
        /*00d0*/ 	.word	0x000002c0


	//   ....[2]....
        /*00d4*/ 	.word	0x00000480


	//   ....[3]....
        /*00d8*/ 	.word	0x000004f0


	//----- nvinfo : EIATTR_CRS_STACK_SIZE
	.align		4
.L_196:
        /*00dc*/ 	.byte	0x04, 0x1e
        /*00de*/ 	.short	(.L_198 - .L_197)
.L_197:
        /*00e0*/ 	.word	0x00000000


	//----- nvinfo : EIATTR_CBANK_PARAM_SIZE
	.align		4
.L_198:
        /*00e4*/ 	.byte	0x03, 0x19
        /*00e6*/ 	.short	0x0044


	//----- nvinfo : EIATTR_PARAM_CBANK
	.align		4
        /*00e8*/ 	.byte	0x04, 0x0a
        /*00ea*/ 	.short	(.L_200 - .L_199)
	.align		4
.L_199:
        /*00ec*/ 	.word	index@(.nv.constant0._Z18trainClausesKernelPKiS0_iiS0_S0_iiPiS1_i)
        /*00f0*/ 	.short	0x0380
        /*00f2*/ 	.short	0x0044


	//----- nvinfo : EIATTR_SW_WAR
	.align		4
.L_200:
        /*00f4*/ 	.byte	0x04, 0x36
        /*00f6*/ 	.short	(.L_202 - .L_201)
.L_201:
        /*00f8*/ 	.word	0x00000008
.L_202:


//--------------------- .nv.info._Z21validateClausesKernelPKiS0_iiS0_S0_iiPii --------------------------
	.section	.nv.info._Z21validateClausesKernelPKiS0_iiS0_S0_iiPii,"",@"SHT_CUDA_INFO"
	.sectionflags	@""
	.align	4


	//----- nvinfo : EIATTR_CUDA_API_VERSION
	.align		4
        /*0000*/ 	.byte	0x04, 0x37
        /*0002*/ 	.short	(.L_204 - .L_203)
.L_203:
        /*0004*/ 	.word	0x00000082


	//----- nvinfo : EIATTR_KPARAM_INFO
	.align		4
.L_204:
        /*0008*/ 	.byte	0x04, 0x17
        /*000a*/ 	.short	(.L_206 - .L_205)
.L_205:
        /*000c*/ 	.word	0x00000000
        /*0010*/ 	.short	0x0009
        /*0012*/ 	.short	0x0038
        /*0014*/ 	.byte	0x00, 0xf0, 0x11, 0x00


	//----- nvinfo : EIATTR_KPARAM_INFO
	.align		4
.L_206:
        /*0018*/ 	.byte	0x04, 0x17
        /*001a*/ 	.short	(.L_208 - .L_207)
.L_207:
        /*001c*/ 	.word	0x00000000
        /*0020*/ 	.short	0x0008
        /*0022*/ 	.short	0x0030
        /*0024*/ 	.byte	0x00, 0xf5, 0x21, 0x00


	//----- nvinfo : EIATTR_KPARAM_INFO
	.align		4
.L_208:
        /*0028*/ 	.byte	0x04, 0x17
        /*002a*/ 	.short	(.L_210 - .L_209)
.L_209:
        /*002c*/ 	.word	0x00000000
        /*0030*/ 	.short	0x0007
        /*0032*/ 	.short	0x002c
        /*0034*/ 	.byte	0x00, 0xf0, 0x11, 0x00


	//----- nvinfo : EIATTR_KPARAM_INFO
	.align		4
.L_210:
        /*0038*/ 	.byte	0x04, 0x17
        /*003a*/ 	.short	(.L_212 - .L_211)
.L_211:
        /*003c*/ 	.word	0x00000000
        /*0040*/ 	.short	0x0006
        /*0042*/ 	.short	0x0028
        /*0044*/ 	.byte	0x00, 0xf0, 0x11, 0x00


	//----- nvinfo : EIATTR_KPARAM_INFO
	.align		4
.L_212:
        /*0048*/ 	.byte	0x04, 0x17
        /*004a*/ 	.short	(.L_214 - .L_213)
.L_213:
        /*004c*/ 	.word	0x00000000
        /*0050*/ 	.short	0x0005
        /*0052*/ 	.short	0x0020
        /*0054*/ 	.byte	0x00, 0xf5, 0x21, 0x00


	//----- nvinfo : EIATTR_KPARAM_INFO
	.align		4
.L_214:
        /*0058*/ 	.byte	0x04, 0x17
        /*005a*/ 	.short	(.L_216 - .L_215)
.L_215:
        /*005c*/ 	.word	0x00000000
        /*0060*/ 	.short	0x0004
        /*0062*/ 	.short	0x0018
        /*0064*/ 	.byte	0x00, 0xf5, 0x21, 0x00


	//----- nvinfo : EIATTR_KPARAM_INFO
	.align		4
.L_216:
        /*0068*/ 	.byte	0x04, 0x17
        /*006a*/ 	.short	(.L_218 - .L_217)
.L_217:
        /*006c*/ 	.word	0x00000000
        /*0070*/ 	.short	0x0003
        /*0072*/ 	.short	0x0014
        /*0074*/ 	.byte	0x00, 0xf0, 0x11, 0x00


	//----- nvinfo : EIATTR_KPARAM_INFO
	.align		4
.L_218:
        /*0078*/ 	.byte	0x04, 0x17
        /*007a*/ 	.short	(.L_220 - .L_219)
.L_219:
        /*007c*/ 	.word	0x00000000
        /*0080*/ 	.short	0x0002
        /*0082*/ 	.short	0x0010
        /*0084*/ 	.byte	0x00, 0xf0, 0x11, 0x00


	//----- nvinfo : EIATTR_KPARAM_INFO
	.align		4
.L_220:
        /*0088*/ 	.byte	0x04, 0x17
        /*008a*/ 	.short	(.L_222 - .L_221)
.L_221:
        /*008c*/ 	.word	0x00000000
        /*0090*/ 	.short	0x0001
        /*0092*/ 	.short	0x0008
        /*0094*/ 	.byte	0x00, 0xf5, 0x21, 0x00


	//----- nvinfo : EIATTR_KPARAM_INFO
	.align		4
.L_222:
        /*0098*/ 	.byte	0x04, 0x17
        /*009a*/ 	.short	(.L_224 - .L_223)
.L_223:
        /*009c*/ 	.word	0x00000000
        /*00a0*/ 	.short	0x0000
        /*00a2*/ 	.short	0x0000
        /*00a4*/ 	.byte	0x00, 0xf5, 0x21, 0x00


	//----- nvinfo : EIATTR_SPARSE_MMA_MASK
	.align		4
.L_224:
        /*00a8*/ 	.byte	0x03, 0x50
        /*00aa*/ 	.short	0x0000


	//----- nvinfo : EIATTR_MAXREG_COUNT
	.align		4
        /*00ac*/ 	.byte	0x03, 0x1b
        /*00ae*/ 	.short	0x00ff


	//----- nvinfo : EIATTR_MERCURY_ISA_VERSION
	.align		4
        /*00b0*/ 	.byte	0x03, 0x5f
        /*00b2*/ 	.short	0x0101


	//----- nvinfo : EIATTR_VRC_CTA_INIT_COUNT
	.align		4
        /*00b4*/ 	.byte	0x02, 0x4a
	.zero		1
	.zero		1


	//----- nvinfo : EIATTR_EXIT_INSTR_OFFSETS
	.align		4
        /*00b8*/ 	.byte	0x04, 0x1c
        /*00ba*/ 	.short	(.L_226 - .L_225)


	//   ....[0]....
.L_225:
        /*00bc*/ 	.word	0x00000070


	//   ....[1]....
        /*00c0*/ 	.word	0x00000a40


	//----- nvinfo : EIATTR_CBANK_PARAM_SIZE
	.align		4
.L_226:
        /*00c4*/ 	.byte	0x03, 0x19
        /*00c6*/ 	.short	0x003c


	//----- nvinfo : EIATTR_PARAM_CBANK
	.align		4
        /*00c8*/ 	.byte	0x04, 0x0a
        /*00ca*/ 	.short	(.L_228 - .L_227)
	.align		4
.L_227:
        /*00cc*/ 	.word	index@(.nv.constant0._Z21validateClausesKernelPKiS0_iiS0_S0_iiPii)
        /*00d0*/ 	.short	0x0380
        /*00d2*/ 	.short	0x003c


	//----- nvinfo : EIATTR_SW_WAR
	.align		4
.L_228:
        /*00d4*/ 	.byte	0x04, 0x36
        /*00d6*/ 	.short	(.L_230 - .L_229)
.L_229:
        /*00d8*/ 	.word	0x00000008
.L_230:


//--------------------- .nv.info._Z24gpuReductionMinMaxKernelPfS_S_i --------------------------
	.section	.nv.info._Z24gpuReductionMinMaxKernelPfS_S_i,"",@"SHT_CUDA_INFO"
	.sectionflags	@""
	.align	4


	//----- nvinfo : EIATTR_CUDA_API_VERSION
	.align		4
        /*0000*/ 	.byte	0x04, 0x37
        /*0002*/ 	.short	(.L_232 - .L_231)
.L_231:
        /*0004*/ 	.word	0x00000082


	//----- nvinfo : EIATTR_KPARAM_INFO
	.align		4
.L_232:
        /*0008*/ 	.byte	0x04, 0x17
        /*000a*/ 	.short	(.L_234 - .L_233)
.L_233:
        /*000c*/ 	.word	0x00000000
        /*0010*/ 	.short	0x0003
        /*0012*/ 	.short	0x0018
        /*0014*/ 	.byte	0x00, 0xf0, 0x11, 0x00


	//----- nvinfo : EIATTR_KPARAM_INFO
	.align		4
.L_234:
        /*0018*/ 	.byte	0x04, 0x17
        /*001a*/ 	.short	(.L_236 - .L_235)
.L_235:
        /*001c*/ 	.word	0x00000000
        /*0020*/ 	.short	0x0002
        /*0022*/ 	.short	0x0010
        /*0024*/ 	.byte	0x00, 0xf5, 0x21, 0x00


	//----- nvinfo : EIATTR_KPARAM_INFO
	.align		4
.L_236:
        /*0028*/ 	.byte	0x04, 0x17
        /*002a*/ 	.short	(.L_238 - .L_237)
.L_237:
        /*002c*/ 	.word	0x00000000
        /*0030*/ 	.short	0x0001
        /*0032*/ 	.short	0x0008
        /*0034*/ 	.byte	0x00, 0xf5, 0x21, 0x00


	//----- nvinfo : EIATTR_KPARAM_INFO
	.align		4
.L_238:
        /*0038*/ 	.byte	0x04, 0x17
        /*003a*/ 	.short	(.L_240 - .L_239)
.L_239:
        /*003c*/ 	.word	0x00000000
        /*0040*/ 	.short	0x0000
        /*0042*/ 	.short	0x0000
        /*0044*/ 	.byte	0x00, 0xf5, 0x21, 0x00


	//----- nvinfo : EIATTR_SPARSE_MMA_MASK
	.align		4
.L_240:
        /*0048*/ 	.byte	0x03, 0x50
        /*004a*/ 	.short	0x0000


	//----- nvinfo : EIATTR_MAXREG_COUNT
	.align		4
        /*004c*/ 	.byte	0x03, 0x1b
        /*004e*/ 	.short	0x00ff


	//----- nvinfo : EIATTR_NUM_BARRIERS
	.align		4
        /*0050*/ 	.byte	0x02, 0x4c
        /*0052*/ 	.byte	0x01
	.zero		1


	//----- nvinfo : EIATTR_MERCURY_ISA_VERSION
	.align		4
        /*0054*/ 	.byte	0x03, 0x5f
        /*0056*/ 	.short	0x0101


	//----- nvinfo : EIATTR_VRC_CTA_INIT_COUNT
	.align		4
        /*0058*/ 	.byte	0x02, 0x4a
	.zero		1
	.zero		1


	//----- nvinfo : EIATTR_EXIT_INSTR_OFFSETS
	.align		4
        /*005c*/ 	.byte	0x04, 0x1c
        /*005e*/ 	.short	(.L_242 - .L_241)


	//   ....[0]....
.L_241:
        /*0060*/ 	.word	0x00000380


	//   ....[1]....
        /*0064*/ 	.word	0x00000440


	//----- nvinfo : EIATTR_CRS_STACK_SIZE
	.align		4
.L_242:
        /*0068*/ 	.byte	0x04, 0x1e
        /*006a*/ 	.short	(.L_244 - .L_243)
.L_243:
        /*006c*/ 	.word	0x00000000


	//----- nvinfo : EIATTR_CBANK_PARAM_SIZE
	.align		4
.L_244:
        /*0070*/ 	.byte	0x03, 0x19
        /*0072*/ 	.short	0x001c


	//----- nvinfo : EIATTR_PARAM_CBANK
	.align		4
        /*0074*/ 	.byte	0x04, 0x0a
        /*0076*/ 	.short	(.L_246 - .L_245)
	.align		4
.L_245:
        /*0078*/ 	.word	index@(.nv.constant0._Z24gpuReductionMinMaxKernelPfS_S_i)
        /*007c*/ 	.short	0x0380
        /*007e*/ 	.short	0x001c


	//----- nvinfo : EIATTR_SW_WAR
	.align		4
.L_246:
        /*0080*/ 	.byte	0x04, 0x36
        /*0082*/ 	.short	(.L_248 - .L_247)
.L_247:
        /*0084*/ 	.word	0x00000008
.L_248:


//--------------------- .nv.info._Z27computeMinNonzeroDiffKernelPKfiPf --------------------------
	.section	.nv.info._Z27computeMinNonzeroDiffKernelPKfiPf,"",@"SHT_CUDA_INFO"
	.sectionflags	@""
	.align	4


	//----- nvinfo : EIATTR_CUDA_API_VERSION
	.align		4
        /*0000*/ 	.byte	0x04, 0x37
        /*0002*/ 	.short	(.L_250 - .L_249)
.L_249:
        /*0004*/ 	.word	0x00000082


	//----- nvinfo : EIATTR_KPARAM_INFO
	.align		4
.L_250:
        /*0008*/ 	.byte	0x04, 0x17
        /*000a*/ 	.short	(.L_252 - .L_251)
.L_251:
        /*000c*/ 	.word	0x00000000
        /*0010*/ 	.short	0x0002
        /*0012*/ 	.short	0x0010
        /*0014*/ 	.byte	0x00, 0xf5, 0x21, 0x00


	//----- nvinfo : EIATTR_KPARAM_INFO
	.align		4
.L_252:
        /*0018*/ 	.byte	0x04, 0x17
        /*001a*/ 	.short	(.L_254 - .L_253)
.L_253:
        /*001c*/ 	.word	0x00000000
        /*0020*/ 	.short	0x0001
        /*0022*/ 	.short	0x0008
        /*0024*/ 	.byte	0x00, 0xf0, 0x11, 0x00


	//----- nvinfo : EIATTR_KPARAM_INFO
	.align		4
.L_254:
        /*0028*/ 	.byte	0x04, 0x17
        /*002a*/ 	.short	(.L_256 - .L_255)
.L_255:
        /*002c*/ 	.word	0x00000000
        /*0030*/ 	.short	0x0000
        /*0032*/ 	.short	0x0000
        /*0034*/ 	.byte	0x00, 0xf5, 0x21, 0x00


	//----- nvinfo : EIATTR_SPARSE_MMA_MASK
	.align		4
.L_256:
        /*0038*/ 	.byte	0x03, 0x50
        /*003a*/ 	.short	0x0000


	//----- nvinfo : EIATTR_MAXREG_COUNT
	.align		4
        /*003c*/ 	.byte	0x03, 0x1b
        /*003e*/ 	.short	0x00ff


	//----- nvinfo : EIATTR_NUM_BARRIERS
	.align		4
        /*0040*/ 	.byte	0x02, 0x4c
        /*0042*/ 	.byte	0x01
	.zero		1


	//----- nvinfo : EIATTR_MERCURY_ISA_VERSION
	.align		4
        /*0044*/ 	.byte	0x03, 0x5f
        /*0046*/ 	.short	0x0101


	//----- nvinfo : EIATTR_VRC_CTA_INIT_COUNT
	.align		4
        /*0048*/ 	.byte	0x02, 0x4a
	.zero		1
	.zero		1


	//----- nvinfo : EIATTR_EXIT_INSTR_OFFSETS
	.align		4
        /*004c*/ 	.byte	0x04, 0x1c
        /*004e*/ 	.short	(.L_258 - .L_257)


	//   ....[0]....
.L_257:
        /*0050*/ 	.word	0x00000250


	//   ....[1]....
        /*0054*/ 	.word	0x000003f0


	//   ....[2]....
        /*0058*/ 	.word	0x000004c0


	//----- nvinfo : EIATTR_CRS_STACK_SIZE
	.align		4
.L_258:
        /*005c*/ 	.byte	0x04, 0x1e
        /*005e*/ 	.short	(.L_260 - .L_259)
.L_259:
        /*0060*/ 	.word	0x00000000


	//----- nvinfo : EIATTR_CBANK_PARAM_SIZE
	.align		4
.L_260:
        /*0064*/ 	.byte	0x03, 0x19
        /*0066*/ 	.short	0x0018


	//----- nvinfo : EIATTR_PARAM_CBANK
	.align		4
        /*0068*/ 	.byte	0x04, 0x0a
        /*006a*/ 	.short	(.L_262 - .L_261)
	.align		4
.L_261:
        /*006c*/ 	.word	index@(.nv.constant0._Z27computeMinNonzeroDiffKernelPKfiPf)
        /*0070*/ 	.short	0x0380
        /*0072*/ 	.short	0x0018


	//----- nvinfo : EIATTR_SW_WAR
	.align		4
.L_262:
        /*0074*/ 	.byte	0x04, 0x36
        /*0076*/ 	.short	(.L_264 - .L_263)
.L_263:
        /*0078*/ 	.word	0x00000008
.L_264:


//--------------------- .nv.callgraph             --------------------------
	.section	.nv.callgraph,"",@"SHT_CUDA_CALLGRAPH"
	.align	4
	.sectionentsize	8
	.align		4
        /*0000*/ 	.word	0x00000000
	.align		4
        /*0004*/ 	.word	0xffffffff
	.align		4
        /*0008*/ 	.word	index@(_Z31validateClausesKernel_withVotesPKiS0_iiS0_S0_iiPiS1_)
	.align		4
        /*000c*/ 	.word	index@(vprintf)
	.align		4
        /*0010*/ 	.word	0x00000000
	.align		4
        /*0014*/ 	.word	0xfffffffe
	.align		4
        /*0018*/ 	.word	0x00000000
	.align		4
        /*001c*/ 	.word	0xfffffffd
	.align		4
        /*0020*/ 	.word	0x00000000
	.align		4
        /*0024*/ 	.word	0xfffffffc


//--------------------- .nv.constant4             --------------------------
	.section	.nv.constant4,"a",@progbits
	.align	8
	.align		8
.nv.constant4:
        /*0000*/ 	.dword	$str
	.align		8
        /*0008*/ 	.dword	vprintf


//--------------------- .text._Z25reduceMinMaxKernel_GlobalIiEvPKT_iPS0_S3_ --------------------------
	.section	.text._Z25reduceMinMaxKernel_GlobalIiEvPKT_iPS0_S3_,"ax",@progbits
	.align	128
        .global         _Z25reduceMinMaxKernel_GlobalIiEvPKT_iPS0_S3_
        .type           _Z25reduceMinMaxKernel_GlobalIiEvPKT_iPS0_S3_,@function
        .size           _Z25reduceMinMaxKernel_GlobalIiEvPKT_iPS0_S3_,(.L_x_54 - _Z25reduceMinMaxKernel_GlobalIiEvPKT_iPS0_S3_)
        .other          _Z25reduceMinMaxKernel_GlobalIiEvPKT_iPS0_S3_,@"STO_CUDA_ENTRY STV_DEFAULT"
_Z25reduceMinMaxKernel_GlobalIiEvPKT_iPS0_S3_:
.text._Z25reduceMinMaxKernel_GlobalIiEvPKT_iPS0_S3_:
[----:B------:R-:W-:Y:S01]  /*0000*/  LDC R1, c[0x0][0x37c] ;  /* 0x0000df00ff017b82 */ /* 0x000fe20000000800 */
[----:B------:R-:W0:Y:S01]  /*0010*/  S2R R3, SR_CTAID.X ;  /* 0x0000000000037919 */ /* 0x000e220000002500 */
[----:B------:R-:W0:Y:S01]  /*0020*/  LDCU UR4, c[0x0][0x360] ;  /* 0x00006c00ff0477ac */ /* 0x000e220008000800 */
[----:B------:R-:W-:Y:S01]  /*0030*/  IMAD.MOV.U32 R9, RZ, RZ, 0x7fffffff ;  /* 0x7fffffffff097424 */ /* 0x000fe200078e00ff */
[----:B------:R-:W1:Y:S01]  /*0040*/  S2R R0, SR_TID.X ;  /* 0x0000000000007919 */ /* 0x000e620000002100 */
[----:B------:R-:W2:Y:S01]  /*0050*/  LDCU UR5, c[0x0][0x388] ;  /* 0x00007100ff0577ac */ /* 0x000ea20008000800 */
[----:B------:R-:W3:Y:S01]  /*0060*/  LDCU.64 UR6, c[0x0][0x358] ;  /* 0x00006b00ff0677ac */ /* 0x000ee20008000a00 */
[----:B0-----:R-:W-:-:S04]  /*0070*/  IMAD R3, R3, UR4, RZ ;  /* 0x0000000403037c24 */ /* 0x001fc8000f8e02ff */
[----:B-1----:R-:W-:-:S05]  /*0080*/  IMAD R3, R3, 0x2, R0 ;  /* 0x0000000203037824 */ /* 0x002fca00078e0200 */
[----:B--2---:R-:W-:-:S13]  /*0090*/  ISETP.GE.U32.AND P0, PT, R3, UR5, PT ;  /* 0x0000000503007c0c */ /* 0x004fda000bf06070 */
[----:B------:R-:W0:Y:S02]  /*00a0*/  @!P0 LDC.64 R6, c[0x0][0x380] ;  /* 0x0000e000ff068b82 */ /* 0x000e240000000a00 */
[----:B0-----:R-:W-:-:S05]  /*00b0*/  @!P0 IMAD.WIDE.U32 R6, R3, 0x4, R6 ;  /* 0x0000000403068825 */ /* 0x001fca00078e0006 */
[----:B---3--:R-:W2:Y:S01]  /*00c0*/  @!P0 LDG.E R9, desc[UR6][R6.64] ;  /* 0x0000000606098981 */ /* 0x008ea2000c1e1900 */
[----:B------:R-:W-:Y:S01]  /*00d0*/  MOV R2, 0x400 ;  /* 0x0000040000027802 */ /* 0x000fe20000000f00 */
[----:B------:R-:W-:Y:S01]  /*00e0*/  IMAD.U32 R5, RZ, RZ, UR4 ;  /* 0x00000004ff057e24 */ /* 0x000fe2000f8e00ff */
[----:B------:R-:W0:Y:S01]  /*00f0*/  S2R R3, SR_CgaCtaId ;  /* 0x0000000000037919 */ /* 0x000e220000008800 */
[----:B------:R-:W-:Y:S01]  /*0100*/  IMAD.MOV.U32 R11, RZ, RZ, -0x80000000 ;  /* 0x80000000ff0b7424 */ /* 0x000fe200078e00ff */
[----:B0-----:R-:W-:-:S05]  /*0110*/  LEA R2, R3, R2, 0x18 ;  /* 0x0000000203027211 */ /* 0x001fca00078ec0ff */
[C-C-:B------:R-:W-:Y:S02]  /*0120*/  IMAD R3, R5.reuse, 0x4, R2.reuse ;  /* 0x0000000405037824 */ /* 0x140fe400078e0202 */
[C---:B------:R-:W-:Y:S02]  /*0130*/  IMAD R4, R0.reuse, 0x4, R2 ;  /* 0x0000000400047824 */ /* 0x040fe400078e0202 */
[----:B------:R-:W-:Y:S02]  /*0140*/  IMAD R2, R0, 0x4, R3 ;  /* 0x0000000400027824 */ /* 0x000fe400078e0203 */
[----:B--2---:R-:W-:Y:S01]  /*0150*/  @!P0 IMAD.MOV.U32 R11, RZ, RZ, R9 ;  /* 0x000000ffff0b8224 */ /* 0x004fe200078e0009 */
[----:B------:R-:W-:Y:S01]  /*0160*/  ISETP.GE.U32.AND P0, PT, R5, 0x42, PT ;  /* 0x000000420500780c */ /* 0x000fe20003f06070 */
[----:B------:R0:W-:Y:S04]  /*0170*/  STS [R4], R9 ;  /* 0x0000000904007388 */ /* 0x0001e80000000800 */
[----:B------:R0:W-:Y:S01]  /*0180*/  STS [R2], R11 ;  /* 0x0000000b02007388 */ /* 0x0001e20000000800 */
[----:B------:R-:W-:Y:S07]  /*0190*/  BAR.SYNC.DEFER_BLOCKING 0x0 ;  /* 0x0000000000007b1d */ /* 0x000fee0000010000 */
[----:B------:R-:W-:Y:S05]  /*01a0*/  @!P0 BRA `(.L_x_0) ;  /* 0x00000000004c8947 */ /* 0x000fea0003800000 */
.L_x_3:
[----:B------:R-:W-:Y:S01]  /*01b0*/  SHF.R.U32.HI R13, RZ, 0x1, R5 ;  /* 0x00000001ff0d7819 */ /* 0x000fe20000011605 */
[----:B------:R-:W-:Y:S03]  /*01c0*/  BSSY.RECONVERGENT B0, `(.L_x_1) ;  /* 0x000000d000007945 */ /* 0x000fe60003800200 */
[----:B------:R-:W-:-:S13]  /*01d0*/  ISETP.GE.U32.AND P0, PT, R0, R13, PT ;  /* 0x0000000d0000720c */ /* 0x000fda0003f06070 */
[----:B-1----:R-:W-:Y:S05]  /*01e0*/  @P0 BRA `(.L_x_2) ;  /* 0x0000000000280947 */ /* 0x002fea0003800000 */
[C---:B------:R-:W-:Y:S01]  /*01f0*/  IMAD R7, R13.reuse, 0x4, R4 ;  /* 0x000000040d077824 */ /* 0x040fe200078e0204 */
[----:B------:R-:W-:Y:S01]  /*0200*/  LDS R6, [R4] ;  /* 0x0000000004067984 */ /* 0x000fe20000000800 */
[----:B------:R-:W-:-:S04]  /*0210*/  IMAD R8, R13, 0x4, R2 ;  /* 0x000000040d087824 */ /* 0x000fc800078e0202 */
[----:B------:R-:W0:Y:S02]  /*0220*/  LDS R7, [R7] ;  /* 0x0000000007077984 */ /* 0x000e240000000800 */
[----:B0-----:R-:W-:-:S05]  /*0230*/  VIMNMX R9, PT, PT, R6, R7, PT ;  /* 0x0000000706097248 */ /* 0x001fca0003fe0100 */
[----:B------:R-:W-:Y:S04]  /*0240*/  STS [R4], R9 ;  /* 0x0000000904007388 */ /* 0x000fe80000000800 */
[----:B------:R-:W-:Y:S04]  /*0250*/  LDS R11, [R8] ;  /* 0x00000000080b7984 */ /* 0x000fe80000000800 */
[----:B------:R-:W0:Y:S02]  /*0260*/  LDS R6, [R2] ;  /* 0x0000000002067984 */ /* 0x000e240000000800 */
[----:B0-----:R-:W-:-:S05]  /*0270*/  VIMNMX R11, PT, PT, R6, R11, !PT ;  /* 0x0000000b060b7248 */ /* 0x001fca0007fe0100 */
[----:B------:R1:W-:Y:S02]  /*0280*/  STS [R2], R11 ;  /* 0x0000000b02007388 */ /* 0x0003e40000000800 */
.L_x_2:
[----:B------:R-:W-:Y:S05]  /*0290*/  BSYNC.RECONVERGENT B0 ;  /* 0x0000000000007941 */ /* 0x000fea0003800200 */
.L_x_1:
[----:B------:R-:W-:Y:S01]  /*02a0*/  BAR.SYNC.DEFER_BLOCKING 0x0 ;  /* 0x0000000000007b1d */ /* 0x000fe20000010000 */
[----:B------:R-:W-:Y:S01]  /*02b0*/  ISETP.GT.U32.AND P0, PT, R5, 0x83, PT ;  /* 0x000000830500780c */ /* 0x000fe20003f04070 */
[----:B------:R-:W-:-:S12]  /*02c0*/  IMAD.MOV.U32 R5, RZ, RZ, R13 ;  /* 0x000000ffff057224 */ /* 0x000fd800078e000d */
[----:B------:R-:W-:Y:S05]  /*02d0*/  @P0 BRA `(.L_x_3) ;  /* 0xfffffffc00b40947 */ /* 0x000fea000383ffff */
.L_x_0:
[----:B------:R-:W-:-:S13]  /*02e0*/  ISETP.GT.U32.AND P0, PT, R0, 0x1f, PT ;  /* 0x0000001f0000780c */ /* 0x000fda0003f04070 */
[----:B------:R-:W-:Y:S05]  /*02f0*/  @P0 EXIT ;  /* 0x000000000000094d */ /* 0x000fea0003800000 */
[----:B------:R-:W-:Y:S01]  /*0300*/  LDS R5, [R4] ;  /* 0x0000000004057984 */ /* 0x000fe20000000800 */
[----:B------:R-:W-:-:S03]  /*0310*/  ISETP.NE.AND P0, PT, R0, RZ, PT ;  /* 0x000000ff0000720c */ /* 0x000fc60003f05270 */
[----:B------:R-:W2:Y:S02]  /*0320*/  LDS R6, [R4+0x80] ;  /* 0x0000800004067984 */ /* 0x000ea40000000800 */
[----:B--2---:R-:W-:-:S05]  /*0330*/  VIMNMX R5, PT, PT, R5, R6, PT ;  /* 0x0000000605057248 */ /* 0x004fca0003fe0100 */
[----:B------:R-:W-:Y:S04]  /*0340*/  STS [R4], R5 ;  /* 0x0000000504007388 */ /* 0x000fe80000000800 */
[----:B------:R-:W-:Y:S04]  /*0350*/  LDS R6, [R2] ;  /* 0x0000000002067984 */ /* 0x000fe80000000800 */
[----:B------:R-:W2:Y:S02]  /*0360*/  LDS R7, [R2+0x80] ;  /* 0x0000800002077984 */ /* 0x000ea40000000800 */
[----:B--2---:R-:W-:-:S05]  /*0370*/  VIMNMX R7, PT, PT, R6, R7, !PT ;  /* 0x0000000706077248 */ /* 0x004fca0007fe0100 */
[----:B------:R-:W-:Y:S04]  /*0380*/  STS [R2], R7 ;  /* 0x0000000702007388 */ /* 0x000fe80000000800 */
[----:B------:R-:W-:Y:S04]  /*0390*/  LDS R6, [R4] ;  /* 0x0000000004067984 */ /* 0x000fe80000000800 */
[----:B0-----:R-:W0:Y:S02]  /*03a0*/  LDS R9, [R4+0x40] ;  /* 0x0000400004097984 */ /* 0x001e240000000800 */
[----:B0-----:R-:W-:-:S05]  /*03b0*/  VIMNMX R9, PT, PT, R6, R9, PT ;  /* 0x0000000906097248 */ /* 0x001fca0003fe0100 */
[----:B------:R-:W-:Y:S04]  /*03c0*/  STS [R4], R9 ;  /* 0x0000000904007388 */ /* 0x000fe80000000800 */
[----:B------:R-:W-:Y:S04]  /*03d0*/  LDS R6, [R2] ;  /* 0x0000000002067984 */ /* 0x000fe80000000800 */
[----:B-1----:R-:W0:Y:S02]  /*03e0*/  LDS R11, [R2+0x40] ;  /* 0x00004000020b7984 */ /* 0x002e240000000800 */
[----:B0-----:R-:W-:-:S05]  /*03f0*/  VIMNMX R11, PT, PT, R6, R11, !PT ;  /* 0x0000000b060b7248 */ /* 0x001fca0007fe0100 */
[----:B------:R-:W-:Y:S04]  /*0400*/  STS [R2], R11 ;  /* 0x0000000b02007388 */ /* 0x000fe80000000800 */
[----:B------:R-:W-:Y:S04]  /*0410*/  LDS R5, [R4] ;  /* 0x0000000004057984 */ /* 0x000fe80000000800 */
[----:B------:R-:W0:Y:S02]  /*0420*/  LDS R6, [R4+0x20] ;  /* 0x0000200004067984 */ /* 0x000e240000000800 */
[----:B0-----:R-:W-:-:S05]  /*0430*/  VIMNMX R5, PT, PT, R5, R6, PT ;  /* 0x0000000605057248 */ /* 0x001fca0003fe0100 */
[----:B------:R-:W-:Y:S04]  /*0440*/  STS [R4], R5 ;  /* 0x0000000504007388 */ /* 0x000fe80000000800 */
[----:B------:R-:W-:Y:S04]  /*0450*/  LDS R6, [R2] ;  /* 0x0000000002067984 */ /* 0x000fe80000000800 */
[----:B------:R-:W0:Y:S02]  /*0460*/  LDS R7, [R2+0x20] ;  /* 0x0000200002077984 */ /* 0x000e240000000800 */
        /* <DEDUP_REMOVED lines=25> */
[----:B------:R0:W-:Y:S01]  /*0600*/  STS [R2], R11 ;  /* 0x0000000b02007388 */ /* 0x0001e20000000800 */
[----:B------:R-:W-:Y:S05]  /*0610*/  @P0 EXIT ;  /* 0x000000000000094d */ /* 0x000fea0003800000 */
[----:B------:R-:W1:Y:S01]  /*0620*/  S2UR UR5, SR_CgaCtaId ;  /* 0x00000000000579c3 */ /* 0x000e620000008800 */
[----:B------:R-:W-:Y:S01]  /*0630*/  UMOV UR4, 0x400 ;  /* 0x0000040000047882 */ /* 0x000fe20000000000 */
[----:B------:R-:W-:Y:S06]  /*0640*/  LDS R3, [R3] ;  /* 0x0000000003037984 */ /* 0x000fec0000000800 */
[----:B------:R-:W2:Y:S08]  /*0650*/  LDC.64 R4, c[0x0][0x390] ;  /* 0x0000e400ff047b82 */ /* 0x000eb00000000a00 */
[----:B------:R-:W3:Y:S01]  /*0660*/  LDC.64 R6, c[0x0][0x398] ;  /* 0x0000e600ff067b82 */ /* 0x000ee20000000a00 */
[----:B-1----:R-:W-:-:S09]  /*0670*/  ULEA UR4, UR5, UR4, 0x18 ;  /* 0x0000000405047291 */ /* 0x002fd2000f8ec0ff */
[----:B------:R-:W2:Y:S04]  /*0680*/  LDS R9, [UR4] ;  /* 0x00000004ff097984 */ /* 0x000ea80008000800 */
[----:B--2---:R-:W-:Y:S04]  /*0690*/  REDG.E.MIN.S32.STRONG.GPU desc[UR6][R4.64], R9 ;  /* 0x000000090400798e */ /* 0x004fe8000c92e306 */
[----:B---3--:R-:W-:Y:S01]  /*06a0*/  REDG.E.MAX.S32.STRONG.GPU desc[UR6][R6.64], R3 ;  /* 0x000000030600798e */ /* 0x008fe2000d12e306 */
[----:B------:R-:W-:Y:S05]  /*06b0*/  EXIT ;  /* 0x000000000000794d */ /* 0x000fea0003800000 */
.L_x_4:
[----:B------:R-:W-:-:S00]  /*06c0*/  BRA `(.L_x_4) ;  /* 0xfffffffc00fc7947 */ /* 0x000fc0000383ffff */
[----:B------:R-:W-:-:S00]  /*06d0*/  NOP ;  /* 0x0000000000007918 */ /* 0x000fc00000000000 */
        /* <DEDUP_REMOVED lines=10> */
.L_x_54:


//--------------------- .text._Z25reduceMinMaxKernel_GlobalIfEvPKT_iPS0_S3_ --------------------------
	.section	.text._Z25reduceMinMaxKernel_GlobalIfEvPKT_iPS0_S3_,"ax",@progbits
	.align	128
        .global         _Z25reduceMinMaxKernel_GlobalIfEvPKT_iPS0_S3_
        .type           _Z25reduceMinMaxKernel_GlobalIfEvPKT_iPS0_S3_,@function
        .size           _Z25reduceMinMaxKernel_GlobalIfEvPKT_iPS0_S3_,(.L_x_55 - _Z25reduceMinMaxKernel_GlobalIfEvPKT_iPS0_S3_)
        .other          _Z25reduceMinMaxKernel_GlobalIfEvPKT_iPS0_S3_,@"STO_CUDA_ENTRY STV_DEFAULT"
_Z25reduceMinMaxKernel_GlobalIfEvPKT_iPS0_S3_:
.text._Z25reduceMinMaxKernel_GlobalIfEvPKT_iPS0_S3_:
        /* <DEDUP_REMOVED lines=27> */
.L_x_8:
        /* <DEDUP_REMOVED lines=8> */
[----:B0-----:R-:W-:-:S05]  /*0230*/  FMNMX R9, R6, R7, PT ;  /* 0x0000000706097209 */ /* 0x001fca0003800000 */
[----:B------:R-:W-:Y:S04]  /*0240*/  STS [R4], R9 ;  /* 0x0000000904007388 */ /* 0x000fe80000000800 */
[----:B------:R-:W-:Y:S04]  /*0250*/  LDS R11, [R8] ;  /* 0x00000000080b7984 */ /* 0x000fe80000000800 */
[----:B------:R-:W0:Y:S02]  /*0260*/  LDS R6, [R2] ;  /* 0x0000000002067984 */ /* 0x000e240000000800 */
[----:B0-----:R-:W-:-:S05]  /*0270*/  FMNMX R11, R6, R11, !PT ;  /* 0x0000000b060b7209 */ /* 0x001fca0007800000 */
[----:B------:R1:W-:Y:S02]  /*0280*/  STS [R2], R11 ;  /* 0x0000000b02007388 */ /* 0x0003e40000000800 */
.L_x_7:
[----:B------:R-:W-:Y:S05]  /*0290*/  BSYNC.RECONVERGENT B0 ;  /* 0x0000000000007941 */ /* 0x000fea0003800200 */
.L_x_6:
[----:B------:R-:W-:Y:S01]  /*02a0*/  BAR.SYNC.DEFER_BLOCKING 0x0 ;  /* 0x0000000000007b1d */ /* 0x000fe20000010000 */
[----:B------:R-:W-:Y:S01]  /*02b0*/  ISETP.GT.U32.AND P0, PT, R5, 0x83, PT ;  /* 0x000000830500780c */ /* 0x000fe20003f04070 */
[----:B------:R-:W-:-:S12]  /*02c0*/  IMAD.MOV.U32 R5, RZ, RZ, R13 ;  /* 0x000000ffff057224 */ /* 0x000fd800078e000d */
[----:B------:R-:W-:Y:S05]  /*02d0*/  @P0 BRA `(.L_x_8) ;  /* 0xfffffffc00b40947 */ /* 0x000fea000383ffff */
.L_x_5:
[----:B------:R-:W-:-:S13]  /*02e0*/  ISETP.GT.U32.AND P0, PT, R0, 0x1f, PT ;  /* 0x0000001f0000780c */ /* 0x000fda0003f04070 */
[----:B------:R-:W-:Y:S05]  /*02f0*/  @P0 EXIT ;  /* 0x000000000000094d */ /* 0x000fea0003800000 */
[----:B------:R-:W-:Y:S01]  /*0300*/  LDS R5, [R4] ;  /* 0x0000000004057984 */ /* 0x000fe20000000800 */
[----:B------:R-:W-:-:S03]  /*0310*/  ISETP.NE.AND P0, PT, R0, RZ, PT ;  /* 0x000000ff0000720c */ /* 0x000fc60003f05270 */
[----:B------:R-:W2:Y:S02]  /*0320*/  LDS R6, [R4+0x80] ;  /* 0x0000800004067984 */ /* 0x000ea40000000800 */
[----:B--2---:R-:W-:-:S05]  /*0330*/  FMNMX R5, R5, R6, PT ;  /* 0x0000000605057209 */ /* 0x004fca0003800000 */
[----:B------:R-:W-:Y:S04]  /*0340*/  STS [R4], R5 ;  /* 0x0000000504007388 */ /* 0x000fe80000000800 */
[----:B------:R-:W-:Y:S04]  /*0350*/  LDS R6, [R2] ;  /* 0x0000000002067984 */ /* 0x000fe80000000800 */
[----:B------:R-:W2:Y:S02]  /*0360*/  LDS R7, [R2+0x80] ;  /* 0x0000800002077984 */ /* 0x000ea40000000800 */
[----:B--2---:R-:W-:-:S05]  /*0370*/  FMNMX R7, R6, R7, !PT ;  /* 0x0000000706077209 */ /* 0x004fca0007800000 */
[----:B------:R-:W-:Y:S04]  /*0380*/  STS [R2], R7 ;  /* 0x0000000702007388 */ /* 0x000fe80000000800 */
[----:B------:R-:W-:Y:S04]  /*0390*/  LDS R6, [R4] ;  /* 0x0000000004067984 */ /* 0x000fe80000000800 */
[----:B0-----:R-:W0:Y:S02]  /*03a0*/  LDS R9, [R4+0x40] ;  /* 0x0000400004097984 */ /* 0x001e240000000800 */
[----:B0-----:R-:W-:-:S05]  /*03b0*/  FMNMX R9, R6, R9, PT ;  /* 0x0000000906097209 */ /* 0x001fca0003800000 */
[----:B------:R-:W-:Y:S04]  /*03c0*/  STS [R4], R9 ;  /* 0x0000000904007388 */ /* 0x000fe80000000800 */
[----:B------:R-:W-:Y:S04]  /*03d0*/  LDS R6, [R2] ;  /* 0x0000000002067984 */ /* 0x000fe80000000800 */
[----:B-1----:R-:W0:Y:S02]  /*03e0*/  LDS R11, [R2+0x40] ;  /* 0x00004000020b7984 */ /* 0x002e240000000800 */
[----:B0-----:R-:W-:-:S05]  /*03f0*/  FMNMX R11, R6, R11, !PT ;  /* 0x0000000b060b7209 */ /* 0x001fca0007800000 */
[----:B------:R-:W-:Y:S04]  /*0400*/  STS [R2], R11 ;  /* 0x0000000b02007388 */ /* 0x000fe80000000800 */
[----:B------:R-:W-:Y:S04]  /*0410*/  LDS R5, [R4] ;  /* 0x0000000004057984 */ /* 0x000fe80000000800 */
[----:B------:R-:W0:Y:S02]  /*0420*/  LDS R6, [R4+0x20] ;  /* 0x0000200004067984 */ /* 0x000e240000000800 */
[----:B0-----:R-:W-:-:S05]  /*0430*/  FMNMX R5, R5, R6, PT ;  /* 0x0000000605057209 */ /* 0x001fca0003800000 */
[----:B------:R-:W-:Y:S04]  /*0440*/  STS [R4], R5 ;  /* 0x0000000504007388 */ /* 0x000fe80000000800 */
[----:B------:R-:W-:Y:S04]  /*0450*/  LDS R6, [R2] ;  /* 0x0000000002067984 */ /* 0x000fe80000000800 */
[----:B------:R-:W0:Y:S02]  /*0460*/  LDS R7, [R2+0x20] ;  /* 0x0000200002077984 */ /* 0x000e240000000800 */
        /* <DEDUP_REMOVED lines=25> */
[----:B------:R0:W-:Y:S01]  /*0600*/  STS [R2], R11 ;  /* 0x0000000b02007388 */ /* 0x0001e20000000800 */
[----:B------:R-:W-:Y:S05]  /*0610*/  @P0 EXIT ;  /* 0x000000000000094d */ /* 0x000fea0003800000 */
[----:B------:R-:W1:Y:S02]  /*0620*/  LDC.64 R4, c[0x0][0x390] ;  /* 0x0000e400ff047b82 */ /* 0x000e640000000a00 */
[----:B-1----:R1:W5:Y:S06]  /*0630*/  LDG.E R8, desc[UR6][R4.64] ;  /* 0x0000000604087981 */ /* 0x00236c000c1e1900 */
[----:B------:R-:W2:Y:S01]  /*0640*/  S2UR UR5, SR_CgaCtaId ;  /* 0x00000000000579c3 */ /* 0x000ea20000008800 */
[----:B------:R-:W-:Y:S01]  /*0650*/  UMOV UR4, 0x400 ;  /* 0x0000040000047882 */ /* 0x000fe20000000000 */
[----:B------:R-:W-:Y:S01]  /*0660*/  BSSY B0, `(.L_x_9) ;  /* 0x0000009000007945 */ /* 0x000fe20003800000 */
[----:B--2---:R-:W-:-:S09]  /*0670*/  ULEA UR4, UR5, UR4, 0x18 ;  /* 0x0000000405047291 */ /* 0x004fd2000f8ec0ff */
[----:B-1----:R-:W2:Y:S03]  /*0680*/  LDS R7, [UR4] ;  /* 0x00000004ff077984 */ /* 0x002ea60008000800 */
.L_x_10:
[----:B--2--5:R-:W-:Y:S01]  /*0690*/  FMNMX R9, R7, R8, PT ;  /* 0x0000000807097209 */ /* 0x024fe20003800000 */
[----:B------:R-:W-:Y:S05]  /*06a0*/  YIELD ;  /* 0x0000000000007946 */ /* 0x000fea0003800000 */
[----:B------:R-:W2:Y:S02]  /*06b0*/  ATOMG.E.CAS.STRONG.GPU PT, R9, [R4], R8, R9 ;  /* 0x00000008040973a9 */ /* 0x000ea400001ee109 */
[----:B--2---:R-:W-:Y:S01]  /*06c0*/  ISETP.NE.AND P0, PT, R8, R9, PT ;  /* 0x000000090800720c */ /* 0x004fe20003f05270 */
[----:B------:R-:W-:-:S12]  /*06d0*/  IMAD.MOV.U32 R8, RZ, RZ, R9 ;  /* 0x000000ffff087224 */ /* 0x000fd800078e0009 */
[----:B------:R-:W-:Y:S05]  /*06e0*/  @P0 BRA `(.L_x_10) ;  /* 0xfffffffc00e80947 */ /* 0x000fea000383ffff */
[----:B------:R-:W-:Y:S05]  /*06f0*/  BSYNC B0 ;  /* 0x0000000000007941 */ /* 0x000fea0003800000 */
.L_x_9:
[----:B------:R-:W0:Y:S01]  /*0700*/  LDC.64 R4, c[0x0][0x398] ;  /* 0x0000e600ff047b82 */ /* 0x000e220000000a00 */
[----:B------:R1:W2:Y:S04]  /*0710*/  LDS R7, [R3] ;  /* 0x0000000003077984 */ /* 0x0002a80000000800 */
[----:B0-2---:R1:W5:Y:S02]  /*0720*/  LDG.E R2, desc[UR6][R4.64] ;  /* 0x0000000604027981 */ /* 0x005364000c1e1900 */
.L_x_11:
[----:B-1---5:R-:W-:Y:S01]  /*0730*/  FMNMX R3, R7, R2, !PT ;  /* 0x0000000207037209 */ /* 0x022fe20007800000 */
[----:B------:R-:W-:Y:S05]  /*0740*/  YIELD ;  /* 0x0000000000007946 */ /* 0x000fea0003800000 */
[----:B------:R-:W2:Y:S02]  /*0750*/  ATOMG.E.CAS.STRONG.GPU PT, R3, [R4], R2, R3 ;  /* 0x00000002040373a9 */ /* 0x000ea400001ee103 */
[----:B--2---:R-:W-:Y:S01]  /*0760*/  ISETP.NE.AND P0, PT, R2, R3, PT ;  /* 0x000000030200720c */ /* 0x004fe20003f05270 */
[----:B------:R-:W-:-:S12]  /*0770*/  IMAD.MOV.U32 R2, RZ, RZ, R3 ;  /* 0x000000ffff027224 */ /* 0x000fd800078e0003 */
[----:B------:R-:W-:Y:S05]  /*0780*/  @P0 BRA `(.L_x_11) ;  /* 0xfffffffc00e80947 */ /* 0x000fea000383ffff */
[----:B------:R-:W-:Y:S05]  /*0790*/  EXIT ;  /* 0x000000000000794d */ /* 0x000fea0003800000 */
.L_x_12:
        /* <DEDUP_REMOVED lines=14> */
.L_x_55:


//--------------------- .text._Z21computeAccuracyKernelPKiS0_iPi --------------------------
	.section	.text._Z21computeAccuracyKernelPKiS0_iPi,"ax",@progbits
	.align	128
        .global         _Z21computeAccuracyKernelPKiS0_iPi
        .type           _Z21computeAccuracyKernelPKiS0_iPi,@function
        .size           _Z21computeAccuracyKernelPKiS0_iPi,(.L_x_56 - _Z21computeAccuracyKernelPKiS0_iPi)
        .other          _Z21computeAccuracyKernelPKiS0_iPi,@"STO_CUDA_ENTRY STV_DEFAULT"
_Z21computeAccuracyKernelPKiS0_iPi:
.text._Z21computeAccuracyKernelPKiS0_iPi:
[----:B------:R-:W-:Y:S01]  /*0000*/  LDC R1, c[0x0][0x37c] ;  /* 0x0000df00ff017b82 */ /* 0x000fe20000000800 */
[----:B------:R-:W0:Y:S07]  /*0010*/  S2R R9, SR_TID.X ;  /* 0x0000000000097919 */ /* 0x000e2e0000002100 */
[----:B------:R-:W0:Y:S01]  /*0020*/  S2UR UR4, SR_CTAID.X ;  /* 0x00000000000479c3 */ /* 0x000e220000002500 */
[----:B------:R-:W1:Y:S01]  /*0030*/  LDCU UR5, c[0x0][0x390] ;  /* 0x00007200ff0577ac */ /* 0x000e620008000800 */
[----:B------:R-:W2:Y:S06]  /*0040*/  LDCU.64 UR6, c[0x0][0x358] ;  /* 0x00006b00ff0677ac */ /* 0x000eac0008000a00 */
[----:B------:R-:W0:Y:S08]  /*0050*/  LDC R0, c[0x0][0x360] ;  /* 0x0000d800ff007b82 */ /* 0x000e300000000800 */
[----:B------:R-:W3:Y:S08]  /*0060*/  LDC.64 R2, c[0x0][0x380] ;  /* 0x0000e000ff027b82 */ /* 0x000ef00000000a00 */
[----:B------:R-:W4:Y:S01]  /*0070*/  LDC.64 R4, c[0x0][0x388] ;  /* 0x0000e200ff047b82 */ /* 0x000f220000000a00 */
[----:B0-----:R-:W-:-:S05]  /*0080*/  IMAD R7, R0, UR4, R9 ;  /* 0x0000000400077c24 */ /* 0x001fca000f8e0209 */
[----:B-1----:R-:W-:-:S13]  /*0090*/  ISETP.GE.AND P0, PT, R7, UR5, PT ;  /* 0x0000000507007c0c */ /* 0x002fda000bf06270 */
[----:B---3--:R-:W-:-:S04]  /*00a0*/  @!P0 IMAD.WIDE R2, R7, 0x4, R2 ;  /* 0x0000000407028825 */ /* 0x008fc800078e0202 */
[----:B----4-:R-:W-:Y:S02]  /*00b0*/  @!P0 IMAD.WIDE R4, R7, 0x4, R4 ;  /* 0x0000000407048825 */ /* 0x010fe400078e0204 */
[----:B--2---:R0:W2:Y:S04]  /*00c0*/  @!P0 LDG.E R2, desc[UR6][R2.64] ;  /* 0x0000000602028981 */ /* 0x0040a8000c1e1900 */
[----:B------:R-:W3:Y:S01]  /*00d0*/  @!P0 LDG.E R4, desc[UR6][R4.64] ;  /* 0x0000000604048981 */ /* 0x000ee2000c1e1900 */
[----:B------:R-:W1:Y:S01]  /*00e0*/  S2UR UR5, SR_CgaCtaId ;  /* 0x00000000000579c3 */ /* 0x000e620000008800 */
[----:B------:R-:W-:Y:S01]  /*00f0*/  UMOV UR4, 0x400 ;  /* 0x0000040000047882 */ /* 0x000fe20000000000 */
[----:B------:R-:W-:Y:S01]  /*0100*/  ISETP.GE.U32.AND P3, PT, R0, 0x2, PT ;  /* 0x000000020000780c */ /* 0x000fe20003f66070 */
[----:B------:R-:W-:Y:S01]  /*0110*/  IMAD.MOV.U32 R6, RZ, RZ, RZ ;  /* 0x000000ffff067224 */ /* 0x000fe200078e00ff */
[----:B-1----:R-:W-:-:S06]  /*0120*/  ULEA UR4, UR5, UR4, 0x18 ;  /* 0x0000000405047291 */ /* 0x002fcc000f8ec0ff */
[----:B0-----:R-:W-:Y:S02]  /*0130*/  LEA R3, R9, UR4, 0x2 ;  /* 0x0000000409037c11 */ /* 0x001fe4000f8e10ff */
[----:B--2---:R-:W-:-:S04]  /*0140*/  @!P0 ISETP.GT.AND P1, PT, R2, RZ, PT ;  /* 0x000000ff0200820c */ /* 0x004fc80003f24270 */
[----:B------:R-:W-:Y:S02]  /*0150*/  @!P0 SEL R7, RZ, 0x1, !P1 ;  /* 0x00000001ff078807 */ /* 0x000fe40004800000 */
[----:B------:R-:W-:Y:S02]  /*0160*/  ISETP.NE.AND P1, PT, R9, RZ, PT ;  /* 0x000000ff0900720c */ /* 0x000fe40003f25270 */
[----:B---3--:R-:W-:-:S04]  /*0170*/  @!P0 ISETP.NE.AND P2, PT, R4, R7, PT ;  /* 0x000000070400820c */ /* 0x008fc80003f45270 */
[----:B------:R-:W-:-:S05]  /*0180*/  @!P0 SEL R6, RZ, 0x1, P2 ;  /* 0x00000001ff068807 */ /* 0x000fca0001000000 */
[----:B------:R0:W-:Y:S01]  /*0190*/  STS [R3], R6 ;  /* 0x0000000603007388 */ /* 0x0001e20000000800 */
[----:B------:R-:W-:Y:S06]  /*01a0*/  BAR.SYNC.DEFER_BLOCKING 0x0 ;  /* 0x0000000000007b1d */ /* 0x000fec0000010000 */
[----:B------:R-:W-:Y:S05]  /*01b0*/  @!P3 BRA `(.L_x_13) ;  /* 0x00000000002cb947 */ /* 0x000fea0003800000 */
.L_x_14:
[----:B0-----:R-:W-:-:S04]  /*01c0*/  SHF.R.U32.HI R6, RZ, 0x1, R0 ;  /* 0x00000001ff067819 */ /* 0x001fc80000011600 */
[----:B------:R-:W-:-:S13]  /*01d0*/  ISETP.GE.U32.AND P0, PT, R9, R6, PT ;  /* 0x000000060900720c */ /* 0x000fda0003f06070 */
[----:B------:R-:W-:Y:S01]  /*01e0*/  @!P0 IMAD R2, R6, 0x4, R3 ;  /* 0x0000000406028824 */ /* 0x000fe200078e0203 */
[----:B------:R-:W-:Y:S05]  /*01f0*/  @!P0 LDS R5, [R3] ;  /* 0x0000000003058984 */ /* 0x000fea0000000800 */
[----:B------:R-:W0:Y:S02]  /*0200*/  @!P0 LDS R2, [R2] ;  /* 0x0000000002028984 */ /* 0x000e240000000800 */
[----:B0-----:R-:W-:-:S05]  /*0210*/  @!P0 IMAD.IADD R4, R2, 0x1, R5 ;  /* 0x0000000102048824 */ /* 0x001fca00078e0205 */
[----:B------:R1:W-:Y:S01]  /*0220*/  @!P0 STS [R3], R4 ;  /* 0x0000000403008388 */ /* 0x0003e20000000800 */
[----:B------:R-:W-:Y:S01]  /*0230*/  BAR.SYNC.DEFER_BLOCKING 0x0 ;  /* 0x0000000000007b1d */ /* 0x000fe20000010000 */
[----:B------:R-:W-:Y:S01]  /*0240*/  ISETP.GT.U32.AND P0, PT, R0, 0x3, PT ;  /* 0x000000030000780c */ /* 0x000fe20003f04070 */
[----:B------:R-:W-:-:S12]  /*0250*/  IMAD.MOV.U32 R0, RZ, RZ, R6 ;  /* 0x000000ffff007224 */ /* 0x000fd800078e0006 */
[----:B-1----:R-:W-:Y:S05]  /*0260*/  @P0 BRA `(.L_x_14) ;  /* 0xfffffffc00d40947 */ /* 0x002fea000383ffff */
.L_x_13:
[----:B------:R-:W-:Y:S05]  /*0270*/  @P1 EXIT ;  /* 0x000000000000194d */ /* 0x000fea0003800000 */
[----:B------:R-:W1:Y:S01]  /*0280*/  S2UR UR5, SR_CgaCtaId ;  /* 0x00000000000579c3 */ /* 0x000e620000008800 */
[----:B------:R-:W-:-:S07]  /*0290*/  UMOV UR4, 0x400 ;  /* 0x0000040000047882 */ /* 0x000fce0000000000 */
[----:B0-----:R-:W0:Y:S01]  /*02a0*/  LDC.64 R2, c[0x0][0x398] ;  /* 0x0000e600ff027b82 */ /* 0x001e220000000a00 */
[----:B-1----:R-:W-:-:S09]  /*02b0*/  ULEA UR4, UR5, UR4, 0x18 ;  /* 0x0000000405047291 */ /* 0x002fd2000f8ec0ff */
[----:B------:R-:W0:Y:S04]  /*02c0*/  LDS R5, [UR4] ;  /* 0x00000004ff057984 */ /* 0x000e280008000800 */
[----:B0-----:R-:W-:Y:S01]  /*02d0*/  REDG.E.ADD.STRONG.GPU desc[UR6][R2.64], R5 ;  /* 0x000000050200798e */ /* 0x001fe2000c12e106 */
[----:B------:R-:W-:Y:S05]  /*02e0*/  EXIT ;  /* 0x000000000000794d */ /* 0x000fea0003800000 */
.L_x_15:
        /* <DEDUP_REMOVED lines=9> */
.L_x_56:


//--------------------- .text._Z40validateClausesKernel_withVotes_parallelPKiS0_iiS0_S0_iiPiS1_ --------------------------
	.section	.text._Z40validateClausesKernel_withVotes_parallelPKiS0_iiS0_S0_iiPiS1_,"ax",@progbits
	.align	128
        .global         _Z40validateClausesKernel_withVotes_parallelPKiS0_iiS0_S0_iiPiS1_
        .type           _Z40validateClausesKernel_withVotes_parallelPKiS0_iiS0_S0_iiPiS1_,@function
        .size           _Z40validateClausesKernel_withVotes_parallelPKiS0_iiS0_S0_iiPiS1_,(.L_x_57 - _Z40validateClausesKernel_withVotes_parallelPKiS0_iiS0_S0_iiPiS1_)
        .other          _Z40validateClausesKernel_withVotes_parallelPKiS0_iiS0_S0_iiPiS1_,@"STO_CUDA_ENTRY STV_DEFAULT"
_Z40validateClausesKernel_withVotes_parallelPKiS0_iiS0_S0_iiPiS1_:
.text._Z40validateClausesKernel_withVotes_parallelPKiS0_iiS0_S0_iiPiS1_:
[----:B------:R-:W-:Y:S08]  /*0000*/  LDC R1, c[0x0][0x37c] ;  /* 0x0000df00ff017b82 */ /* 0x000ff00000000800 */
[----:B------:R-:W-:Y:S01]  /*0010*/  S2UR UR4, SR_CTAID.Z ;  /* 0x00000000000479c3 */ /* 0x000fe20000002700 */
[----:B------:R-:W0:Y:S01]  /*0020*/  S2R R0, SR_TID.Y ;  /* 0x0000000000007919 */ /* 0x000e220000002200 */
[----:B------:R-:W1:Y:S01]  /*0030*/  LDCU UR5, c[0x0][0x374] ;  /* 0x00006e80ff0577ac */ /* 0x000e620008000800 */
[----:B------:R-:W2:Y:S01]  /*0040*/  S2R R7, SR_TID.X ;  /* 0x0000000000077919 */ /* 0x000ea20000002100 */
[----:B------:R-:W3:Y:S04]  /*0050*/  LDCU UR6, c[0x0][0x370] ;  /* 0x00006e00ff0677ac */ /* 0x000ee80008000800 */
[----:B------:R-:W1:Y:S01]  /*0060*/  S2UR UR7, SR_CTAID.Y ;  /* 0x00000000000779c3 */ /* 0x000e620000002600 */
[----:B------:R-:W2:Y:S07]  /*0070*/  LDCU UR9, c[0x0][0x360] ;  /* 0x00006c00ff0977ac */ /* 0x000eae0008000800 */
[----:B------:R-:W3:Y:S08]  /*0080*/  S2UR UR8, SR_CTAID.X ;  /* 0x00000000000879c3 */ /* 0x000ef00000002500 */
[----:B------:R-:W0:Y:S08]  /*0090*/  LDC R5, c[0x0][0x364] ;  /* 0x0000d900ff057b82 */ /* 0x000e300000000800 */
[----:B------:R-:W4:Y:S01]  /*00a0*/  LDC.64 R2, c[0x0][0x390] ;  /* 0x0000e400ff027b82 */ /* 0x000f220000000a00 */
[----:B-1----:R-:W-:-:S04]  /*00b0*/  UIMAD UR4, UR4, UR5, UR7 ;  /* 0x00000005040472a4 */ /* 0x002fc8000f8e0207 */
[----:B---3--:R-:W-:-:S06]  /*00c0*/  UIMAD UR4, UR4, UR6, UR8 ;  /* 0x00000006040472a4 */ /* 0x008fcc000f8e0208 */
[----:B0-----:R-:W-:Y:S02]  /*00d0*/  IMAD R0, R5, UR4, R0 ;  /* 0x0000000405007c24 */ /* 0x001fe4000f8e0200 */
[----:B----4-:R-:W-:Y:S02]  /*00e0*/  IMAD R5, R3, R2, RZ ;  /* 0x0000000203057224 */ /* 0x010fe400078e02ff */
[----:B--2---:R-:W-:-:S05]  /*00f0*/  IMAD R2, R0, UR9, R7 ;  /* 0x0000000900027c24 */ /* 0x004fca000f8e0207 */
[----:B------:R-:W-:-:S13]  /*0100*/  ISETP.GE.AND P0, PT, R2, R5, PT ;  /* 0x000000050200720c */ /* 0x000fda0003f06270 */
[----:B------:R-:W-:Y:S05]  /*0110*/  @P0 EXIT ;  /* 0x000000000000094d */ /* 0x000fea0003800000 */
[----:B------:R-:W-:Y:S01]  /*0120*/  IABS R6, R3 ;  /* 0x0000000300067213 */ /* 0x000fe20000000000 */
[----:B------:R-:W0:Y:S01]  /*0130*/  LDCU.64 UR4, c[0x0][0x358] ;  /* 0x00006b00ff0477ac */ /* 0x000e220008000a00 */
[----:B------:R-:W-:Y:S02]  /*0140*/  IABS R8, R2 ;  /* 0x0000000200087213 */ /* 0x000fe40000000000 */
[----:B------:R-:W1:Y:S08]  /*0150*/  I2F.RP R0, R6 ;  /* 0x0000000600007306 */ /* 0x000e700000209400 */
[----:B-1----:R-:W1:Y:S02]  /*0160*/  MUFU.RCP R0, R0 ;  /* 0x0000000000007308 */ /* 0x002e640000001000 */
[----:B-1----:R-:W-:-:S06]  /*0170*/  VIADD R4, R0, 0xffffffe ;  /* 0x0ffffffe00047836 */ /* 0x002fcc0000000000 */
[----:B------:R1:W2:Y:S02]  /*0180*/  F2I.FTZ.U32.TRUNC.NTZ R5, R4 ;  /* 0x0000000400057305 */ /* 0x0002a4000021f000 */
[----:B-1----:R-:W-:Y:S02]  /*0190*/  IMAD.MOV.U32 R4, RZ, RZ, RZ ;  /* 0x000000ffff047224 */ /* 0x002fe400078e00ff */
[----:B--2---:R-:W-:-:S04]  /*01a0*/  IMAD.MOV R7, RZ, RZ, -R5 ;  /* 0x000000ffff077224 */ /* 0x004fc800078e0a05 */
[----:B------:R-:W-:-:S04]  /*01b0*/  IMAD R7, R7, R6, RZ ;  /* 0x0000000607077224 */ /* 0x000fc800078e02ff */
[----:B------:R-:W-:Y:S01]  /*01c0*/  IMAD.HI.U32 R5, R5, R7, R4 ;  /* 0x0000000705057227 */ /* 0x000fe200078e0004 */
[----:B------:R-:W-:-:S03]  /*01d0*/  LOP3.LUT R4, R2, R3, RZ, 0x3c, !PT ;  /* 0x0000000302047212 */ /* 0x000fc600078e3cff */
[----:B------:R-:W-:Y:S01]  /*01e0*/  IMAD.MOV.U32 R7, RZ, RZ, R8 ;  /* 0x000000ffff077224 */ /* 0x000fe200078e0008 */
[----:B------:R-:W-:Y:S01]  /*01f0*/  ISETP.GE.AND P2, PT, R4, RZ, PT ;  /* 0x000000ff0400720c */ /* 0x000fe20003f46270 */
[----:B------:R-:W1:Y:S02]  /*0200*/  LDC.64 R8, c[0x0][0x3a0] ;  /* 0x0000e800ff087b82 */ /* 0x000e640000000a00 */
[----:B------:R-:W-:-:S04]  /*0210*/  IMAD.HI.U32 R0, R5, R7, RZ ;  /* 0x0000000705007227 */ /* 0x000fc800078e00ff */
[----:B------:R-:W-:-:S04]  /*0220*/  IMAD.MOV R5, RZ, RZ, -R0 ;  /* 0x000000ffff057224 */ /* 0x000fc800078e0a00 */
[----:B------:R-:W-:-:S05]  /*0230*/  IMAD R5, R6, R5, R7 ;  /* 0x0000000506057224 */ /* 0x000fca00078e0207 */
[----:B------:R-:W-:-:S13]  /*0240*/  ISETP.GT.U32.AND P1, PT, R6, R5, PT ;  /* 0x000000050600720c */ /* 0x000fda0003f24070 */
[----:B------:R-:W-:Y:S02]  /*0250*/  @!P1 IMAD.IADD R5, R5, 0x1, -R6 ;  /* 0x0000000105059824 */ /* 0x000fe400078e0a06 */
[----:B------:R-:W-:Y:S01]  /*0260*/  @!P1 VIADD R0, R0, 0x1 ;  /* 0x0000000100009836 */ /* 0x000fe20000000000 */
[----:B------:R-:W-:Y:S02]  /*0270*/  ISETP.NE.AND P1, PT, R3, RZ, PT ;  /* 0x000000ff0300720c */ /* 0x000fe40003f25270 */
[----:B------:R-:W-:Y:S02]  /*0280*/  ISETP.GE.U32.AND P0, PT, R5, R6, PT ;  /* 0x000000060500720c */ /* 0x000fe40003f06070 */
[----:B------:R-:W2:Y:S08]  /*0290*/  LDC.64 R6, c[0x0][0x398] ;  /* 0x0000e600ff067b82 */ /* 0x000eb00000000a00 */
[----:B------:R-:W3:Y:S03]  /*02a0*/  LDC.64 R4, c[0x0][0x380] ;  /* 0x0000e000ff047b82 */ /* 0x000ee60000000a00 */
[----:B------:R-:W-:-:S04]  /*02b0*/  @P0 VIADD R0, R0, 0x1 ;  /* 0x0000000100000836 */ /* 0x000fc80000000000 */
[----:B------:R-:W-:Y:S01]  /*02c0*/  @!P2 IMAD.MOV R0, RZ, RZ, -R0 ;  /* 0x000000ffff00a224 */ /* 0x000fe200078e0a00 */
[----:B------:R-:W-:-:S05]  /*02d0*/  @!P1 LOP3.LUT R0, RZ, R3, RZ, 0x33, !PT ;  /* 0x00000003ff009212 */ /* 0x000fca00078e33ff */
[----:B------:R-:W-:-:S04]  /*02e0*/  IMAD.MOV R11, RZ, RZ, -R0 ;  /* 0x000000ffff0b7224 */ /* 0x000fc800078e0a00 */
[----:B------:R-:W-:-:S04]  /*02f0*/  IMAD R11, R3, R11, R2 ;  /* 0x0000000b030b7224 */ /* 0x000fc800078e0202 */
[----:B--2---:R-:W-:-:S06]  /*0300*/  IMAD.WIDE R6, R11, 0x4, R6 ;  /* 0x000000040b067825 */ /* 0x004fcc00078e0206 */
[----:B0-----:R-:W2:Y:S01]  /*0310*/  LDG.E R6, desc[UR4][R6.64] ;  /* 0x0000000406067981 */ /* 0x001ea2000c1e1900 */
[----:B------:R-:W-:Y:S01]  /*0320*/  BSSY.RECONVERGENT B0, `(.L_x_16) ;  /* 0x00000dc000007945 */ /* 0x000fe20003800200 */
[----:B---3--:R-:W-:-:S04]  /*0330*/  IMAD.WIDE R2, R2, 0x4, R4 ;  /* 0x0000000402027825 */ /* 0x008fc800078e0204 */
[----:B-1----:R-:W-:-:S04]  /*0340*/  IMAD.WIDE R4, R11, 0x4, R8 ;  /* 0x000000040b047825 */ /* 0x002fc800078e0208 */
[----:B------:R-:W-:Y:S01]  /*0350*/  IMAD.MOV.U32 R16, RZ, RZ, RZ ;  /* 0x000000ffff107224 */ /* 0x000fe200078e00ff */
[----:B--2---:R-:W-:-:S13]  /*0360*/  ISETP.GE.AND P0, PT, R6, 0x1, PT ;  /* 0x000000010600780c */ /* 0x004fda0003f06270 */
[----:B------:R-:W-:Y:S05]  /*0370*/  @!P0 BRA `(.L_x_17) ;  /* 0x0000000c00588947 */ /* 0x000fea0003800000 */
[----:B------:R0:W5:Y:S04]  /*0380*/  LDG.E R8, desc[UR4][R2.64] ;  /* 0x0000000402087981 */ /* 0x000168000c1e1900 */
[----:B------:R0:W5:Y:S01]  /*0390*/  LDG.E R9, desc[UR4][R4.64] ;  /* 0x0000000404097981 */ /* 0x000162000c1e1900 */
[C---:B------:R-:W-:Y:S01]  /*03a0*/  ISETP.GE.U32.AND P1, PT, R6.reuse, 0x10, PT ;  /* 0x000000100600780c */ /* 0x040fe20003f26070 */
[----:B------:R-:W-:Y:S01]  /*03b0*/  BSSY.RECONVERGENT B1, `(.L_x_18) ;  /* 0x0000069000017945 */ /* 0x000fe20003800200 */
[----:B------:R-:W-:Y:S01]  /*03c0*/  LOP3.LUT R10, R6, 0xf, RZ, 0xc0, !PT ;  /* 0x0000000f060a7812 */ /* 0x000fe200078ec0ff */
[----:B------:R-:W-:Y:S02]  /*03d0*/  IMAD.MOV.U32 R11, RZ, RZ, RZ ;  /* 0x000000ffff0b7224 */ /* 0x000fe400078e00ff */
[----:B------:R-:W-:Y:S01]  /*03e0*/  IMAD.MOV.U32 R16, RZ, RZ, RZ ;  /* 0x000000ffff107224 */ /* 0x000fe200078e00ff */
[----:B------:R-:W-:-:S07]  /*03f0*/  ISETP.NE.AND P0, PT, R10, RZ, PT ;  /* 0x000000ff0a00720c */ /* 0x000fce0003f05270 */
[----:B0-----:R-:W-:Y:S06]  /*0400*/  @!P1 BRA `(.L_x_19) ;  /* 0x00000004008c9947 */ /* 0x001fec0003800000 */
[----:B------:R-:W0:Y:S01]  /*0410*/  LDC.64 R2, c[0x0][0x388] ;  /* 0x0000e200ff027b82 */ /* 0x000e220000000a00 */
[----:B------:R-:W-:Y:S01]  /*0420*/  LOP3.LUT R11, R6, 0x7ffffff0, RZ, 0xc0, !PT ;  /* 0x7ffffff0060b7812 */ /* 0x000fe200078ec0ff */
[----:B-----5:R-:W-:Y:S01]  /*0430*/  IMAD.SHL.U32 R7, R9, 0x2, RZ ;  /* 0x0000000209077824 */ /* 0x020fe200078e00ff */
[----:B------:R-:W-:Y:S01]  /*0440*/  IADD3 R26, PT, PT, -R8, RZ, RZ ;  /* 0x000000ff081a7210 */ /* 0x000fe20007ffe1ff */
[----:B------:R-:W-:Y:S02]  /*0450*/  IMAD.MOV.U32 R12, RZ, RZ, RZ ;  /* 0x000000ffff0c7224 */ /* 0x000fe400078e00ff */
[----:B------:R-:W-:-:S07]  /*0460*/  IMAD.MOV.U32 R16, RZ, RZ, RZ ;  /* 0x000000ffff107224 */ /* 0x000fce00078e00ff */
.L_x_20:
[----:B0-----:R-:W-:-:S05]  /*0470*/  IMAD.WIDE R4, R7, 0x4, R2 ;  /* 0x0000000407047825 */ /* 0x001fca00078e0202 */
[----:B------:R-:W2:Y:S04]  /*0480*/  LDG.E R13, desc[UR4][R4.64] ;  /* 0x00000004040d7981 */ /* 0x000ea8000c1e1900 */
[----:B------:R-:W3:Y:S04]  /*0490*/  LDG.E R14, desc[UR4][R4.64+0x8] ;  /* 0x00000804040e7981 */ /* 0x000ee8000c1e1900 */
[----:B------:R-:W4:Y:S04]  /*04a0*/  LDG.E R21, desc[UR4][R4.64+0x10] ;  /* 0x0000100404157981 */ /* 0x000f28000c1e1900 */
[----:B------:R-:W5:Y:S01]  /*04b0*/  LDG.E R20, desc[UR4][R4.64+0x18] ;  /* 0x0000180404147981 */ /* 0x000f62000c1e1900 */
[----:B------:R-:W-:-:S03]  /*04c0*/  VIADD R15, R12, 0x1 ;  /* 0x000000010c0f7836 */ /* 0x000fc60000000000 */
[----:B------:R-:W4:Y:S01]  /*04d0*/  LDG.E R17, desc[UR4][R4.64+0x20] ;  /* 0x0000200404117981 */ /* 0x000f22000c1e1900 */
[----:B------:R-:W-:Y:S02]  /*04e0*/  ISETP.NE.AND P1, PT, R26, RZ, PT ;  /* 0x000000ff1a00720c */ /* 0x000fe40003f25270 */
[-C--:B------:R-:W-:Y:S01]  /*04f0*/  ISETP.NE.AND P2, PT, R15, R8.reuse, PT ;  /* 0x000000080f00720c */ /* 0x080fe20003f45270 */
[----:B------:R-:W4:Y:S01]  /*0500*/  LDG.E R18, desc[UR4][R4.64+0x28] ;  /* 0x0000280404127981 */ /* 0x000f22000c1e1900 */
[C---:B------:R-:W-:Y:S02]  /*0510*/  VIADD R15, R12.reuse, 0x2 ;  /* 0x000000020c0f7836 */ /* 0x040fe40000000000 */
[----:B------:R-:W-:Y:S01]  /*0520*/  VIADD R25, R12, 0x3 ;  /* 0x000000030c197836 */ /* 0x000fe20000000000 */
[----:B------:R-:W4:Y:S02]  /*0530*/  LDG.E R19, desc[UR4][R4.64+0x30] ;  /* 0x0000300404137981 */ /* 0x000f24000c1e1900 */
[----:B------:R-:W-:-:S02]  /*0540*/  ISETP.NE.AND P3, PT, R15, R8, PT ;  /* 0x000000080f00720c */ /* 0x000fc40003f65270 */
[----:B------:R-:W4:Y:S01]  /*0550*/  LDG.E R15, desc[UR4][R4.64+0x38] ;  /* 0x00003804040f7981 */ /* 0x000f22000c1e1900 */
[----:B------:R-:W-:Y:S01]  /*0560*/  ISETP.NE.AND P4, PT, R25, R8, PT ;  /* 0x000000081900720c */ /* 0x000fe20003f85270 */
[----:B------:R-:W-:Y:S01]  /*0570*/  VIADD R27, R12, 0x4 ;  /* 0x000000040c1b7836 */ /* 0x000fe20000000000 */
[----:B--2---:R-:W-:Y:S02]  /*0580*/  VIMNMX R23, PT, PT, RZ, R13, !PT ;  /* 0x0000000dff177248 */ /* 0x004fe40007fe0100 */
[----:B------:R-:W2:Y:S01]  /*0590*/  LDG.E R13, desc[UR4][R4.64+0x40] ;  /* 0x00004004040d7981 */ /* 0x000ea2000c1e1900 */
[----:B---3--:R-:W-:Y:S02]  /*05a0*/  VIMNMX R22, PT, PT, RZ, R14, !PT ;  /* 0x0000000eff167248 */ /* 0x008fe40007fe0100 */
[----:B------:R-:W-:Y:S01]  /*05b0*/  @P1 IMAD.MOV R23, RZ, RZ, -R23 ;  /* 0x000000ffff171224 */ /* 0x000fe200078e0a17 */
[----:B------:R-:W3:Y:S02]  /*05c0*/  LDG.E R14, desc[UR4][R4.64+0x48] ;  /* 0x00004804040e7981 */ /* 0x000ee4000c1e1900 */
[----:B------:R-:W-:Y:S01]  /*05d0*/  @P2 IMAD.MOV R22, RZ, RZ, -R22 ;  /* 0x000000ffff162224 */ /* 0x000fe200078e0a16 */
[----:B-----5:R-:W-:-:S04]  /*05e0*/  VIMNMX R25, PT, PT, RZ, R20, !PT ;  /* 0x00000014ff197248 */ /* 0x020fc80007fe0100 */
[----:B------:R-:W-:Y:S01]  /*05f0*/  IADD3 R24, PT, PT, R22, R23, R16 ;  /* 0x0000001716187210 */ /* 0x000fe20007ffe010 */
[----:B------:R-:W5:Y:S01]  /*0600*/  LDG.E R20, desc[UR4][R4.64+0x60] ;  /* 0x0000600404147981 */ /* 0x000f62000c1e1900 */
[----:B----4-:R-:W-:-:S03]  /*0610*/  VIMNMX R23, PT, PT, RZ, R21, !PT ;  /* 0x00000015ff177248 */ /* 0x010fc60007fe0100 */
[----:B------:R-:W4:Y:S01]  /*0620*/  LDG.E R16, desc[UR4][R4.64+0x50] ;  /* 0x0000500404107981 */ /* 0x000f22000c1e1900 */
[----:B------:R-:W-:-:S03]  /*0630*/  @P4 IMAD.MOV R25, RZ, RZ, -R25 ;  /* 0x000000ffff194224 */ /* 0x000fc600078e0a19 */
[----:B------:R-:W5:Y:S01]  /*0640*/  LDG.E R22, desc[UR4][R4.64+0x58] ;  /* 0x0000580404167981 */ /* 0x000f62000c1e1900 */
[----:B------:R-:W-:-:S03]  /*0650*/  @P3 IMAD.MOV R23, RZ, RZ, -R23 ;  /* 0x000000ffff173224 */ /* 0x000fc600078e0a17 */
[----:B------:R-:W5:Y:S02]  /*0660*/  LDG.E R21, desc[UR4][R4.64+0x68] ;  /* 0x0000680404157981 */ /* 0x000f64000c1e1900 */
[----:B------:R-:W-:Y:S02]  /*0670*/  IADD3 R24, PT, PT, R25, R23, R24 ;  /* 0x0000001719187210 */ /* 0x000fe40007ffe018 */
[----:B------:R-:W5:Y:S04]  /*0680*/  LDG.E R23, desc[UR4][R4.64+0x70] ;  /* 0x0000700404177981 */ /* 0x000f68000c1e1900 */
[----:B------:R0:W5:Y:S01]  /*0690*/  LDG.E R25, desc[UR4][R4.64+0x78] ;  /* 0x0000780404197981 */ /* 0x000162000c1e1900 */
[----:B------:R-:W-:Y:S01]  /*06a0*/  ISETP.NE.AND P2, PT, R27, R8, PT ;  /* 0x000000081b00720c */ /* 0x000fe20003f45270 */
[----:B------:R-:W-:-:S05]  /*06b0*/  VIADD R27, R12, 0x5 ;  /* 0x000000050c1b7836 */ /* 0x000fca0000000000 */
[-C--:B------:R-:W-:Y:S01]  /*06c0*/  ISETP.NE.AND P4, PT, R27, R8.reuse, PT ;  /* 0x000000081b00720c */ /* 0x080fe20003f85270 */
[C---:B------:R-:W-:Y:S02]  /*06d0*/  VIADD R27, R12.reuse, 0x6 ;  /* 0x000000060c1b7836 */ /* 0x040fe40000000000 */
[C---:B0-----:R-:W-:Y:S01]  /*06e0*/  VIADD R5, R12.reuse, 0x9 ;  /* 0x000000090c057836 */ /* 0x041fe20000000000 */
[----:B------:R-:W-:Y:S02]  /*06f0*/  VIMNMX R17, PT, PT, RZ, R17, !PT ;  /* 0x00000011ff117248 */ /* 0x000fe40007fe0100 */
[-C--:B------:R-:W-:Y:S02]  /*0700*/  ISETP.NE.AND P3, PT, R27, R8.reuse, PT ;  /* 0x000000081b00720c */ /* 0x080fe40003f65270 */
[----:B------:R-:W-:Y:S01]  /*0710*/  ISETP.NE.AND P1, PT, R5, R8, PT ;  /* 0x000000080500720c */ /* 0x000fe20003f25270 */
[C---:B------:R-:W-:Y:S01]  /*0720*/  VIADD R5, R12.reuse, 0xa ;  /* 0x0000000a0c057836 */ /* 0x040fe20000000000 */
[----:B------:R-:W-:Y:S01]  /*0730*/  IADD3 R27, PT, PT, R12, 0x7, RZ ;  /* 0x000000070c1b7810 */ /* 0x000fe20007ffe0ff */
[----:B------:R-:W-:Y:S01]  /*0740*/  @P2 IMAD.MOV R17, RZ, RZ, -R17 ;  /* 0x000000ffff112224 */ /* 0x000fe200078e0a11 */
[----:B------:R-:W-:-:S02]  /*0750*/  VIMNMX R18, PT, PT, RZ, R18, !PT ;  /* 0x00000012ff127248 */ /* 0x000fc40007fe0100 */
[-C--:B------:R-:W-:Y:S02]  /*0760*/  ISETP.NE.AND P6, PT, R27, R8.reuse, PT ;  /* 0x000000081b00720c */ /* 0x080fe40003fc5270 */
[-C--:B------:R-:W-:Y:S01]  /*0770*/  ISETP.NE.AND P2, PT, R5, R8.reuse, PT ;  /* 0x000000080500720c */ /* 0x080fe20003f45270 */
[C---:B------:R-:W-:Y:S02]  /*0780*/  VIADD R5, R12.reuse, 0xb ;  /* 0x0000000b0c057836 */ /* 0x040fe40000000000 */
[C---:B------:R-:W-:Y:S01]  /*0790*/  VIADD R27, R12.reuse, 0x8 ;  /* 0x000000080c1b7836 */ /* 0x040fe20000000000 */
[----:B------:R-:W-:Y:S01]  /*07a0*/  VIMNMX R19, PT, PT, RZ, R19, !PT ;  /* 0x00000013ff137248 */ /* 0x000fe20007fe0100 */
[----:B------:R-:W-:Y:S01]  /*07b0*/  @P4 IMAD.MOV R18, RZ, RZ, -R18 ;  /* 0x000000ffff124224 */ /* 0x000fe200078e0a12 */
[-C--:B------:R-:W-:Y:S01]  /*07c0*/  ISETP.NE.AND P4, PT, R5, R8.reuse, PT ;  /* 0x000000080500720c */ /* 0x080fe20003f85270 */
[----:B------:R-:W-:Y:S01]  /*07d0*/  VIADD R5, R12, 0xc ;  /* 0x0000000c0c057836 */ /* 0x000fe20000000000 */
[----:B------:R-:W-:-:S02]  /*07e0*/  ISETP.NE.AND P5, PT, R27, R8, PT ;  /* 0x000000081b00720c */ /* 0x000fc40003fa5270 */
[----:B------:R-:W-:Y:S01]  /*07f0*/  VIMNMX R15, PT, PT, RZ, R15, !PT ;  /* 0x0000000fff0f7248 */ /* 0x000fe20007fe0100 */
[----:B------:R-:W-:Y:S01]  /*0800*/  @P3 IMAD.MOV R19, RZ, RZ, -R19 ;  /* 0x000000ffff133224 */ /* 0x000fe200078e0a13 */
[-C--:B------:R-:W-:Y:S01]  /*0810*/  ISETP.NE.AND P3, PT, R5, R8.reuse, PT ;  /* 0x000000080500720c */ /* 0x080fe20003f65270 */
[----:B------:R-:W-:Y:S01]  /*0820*/  VIADD R5, R12, 0xd ;  /* 0x0000000d0c057836 */ /* 0x000fe20000000000 */
[----:B------:R-:W-:Y:S01]  /*0830*/  IADD3 R24, PT, PT, R18, R17, R24 ;  /* 0x0000001112187210 */ /* 0x000fe20007ffe018 */
[----:B------:R-:W-:Y:S02]  /*0840*/  @P6 IMAD.MOV R15, RZ, RZ, -R15 ;  /* 0x000000ffff0f6224 */ /* 0x000fe400078e0a0f */
[----:B------:R-:W-:Y:S01]  /*0850*/  VIADD R17, R12, 0xe ;  /* 0x0000000e0c117836 */ /* 0x000fe20000000000 */
[----:B------:R-:W-:Y:S02]  /*0860*/  ISETP.NE.AND P6, PT, R5, R8, PT ;  /* 0x000000080500720c */ /* 0x000fe40003fc5270 */
[----:B------:R-:W-:-:S02]  /*0870*/  IADD3 R24, PT, PT, R15, R19, R24 ;  /* 0x000000130f187210 */ /* 0x000fc40007ffe018 */
[C---:B------:R-:W-:Y:S01]  /*0880*/  IADD3 R15, PT, PT, R12.reuse, 0xf, RZ ;  /* 0x0000000f0c0f7810 */ /* 0x040fe20007ffe0ff */
[----:B------:R-:W-:Y:S02]  /*0890*/  VIADD R12, R12, 0x10 ;  /* 0x000000100c0c7836 */ /* 0x000fe40000000000 */
[----:B------:R-:W-:Y:S02]  /*08a0*/  VIADD R26, R26, 0x10 ;  /* 0x000000101a1a7836 */ /* 0x000fe40000000000 */
[----:B------:R-:W-:Y:S01]  /*08b0*/  VIADD R7, R7, 0x20 ;  /* 0x0000002007077836 */ /* 0x000fe20000000000 */
[----:B--2---:R-:W-:Y:S02]  /*08c0*/  VIMNMX R13, PT, PT, RZ, R13, !PT ;  /* 0x0000000dff0d7248 */ /* 0x004fe40007fe0100 */
[----:B---3--:R-:W-:-:S03]  /*08d0*/  VIMNMX R14, PT, PT, RZ, R14, !PT ;  /* 0x0000000eff0e7248 */ /* 0x008fc60007fe0100 */
[----:B------:R-:W-:Y:S01]  /*08e0*/  @P5 IMAD.MOV R13, RZ, RZ, -R13 ;  /* 0x000000ffff0d5224 */ /* 0x000fe200078e0a0d */
[-C--:B------:R-:W-:Y:S01]  /*08f0*/  ISETP.NE.AND P5, PT, R17, R8.reuse, PT ;  /* 0x000000081100720c */ /* 0x080fe20003fa5270 */
[----:B------:R-:W-:Y:S01]  /*0900*/  @P1 IMAD.MOV R14, RZ, RZ, -R14 ;  /* 0x000000ffff0e1224 */ /* 0x000fe200078e0a0e */
[----:B------:R-:W-:Y:S02]  /*0910*/  ISETP.NE.AND P1, PT, R15, R8, PT ;  /* 0x000000080f00720c */ /* 0x000fe40003f25270 */
[----:B----4-:R-:W-:Y:S02]  /*0920*/  VIMNMX R5, PT, PT, RZ, R16, !PT ;  /* 0x00000010ff057248 */ /* 0x010fe40007fe0100 */
[----:B-----5:R-:W-:-:S03]  /*0930*/  VIMNMX R22, PT, PT, RZ, R22, !PT ;  /* 0x00000016ff167248 */ /* 0x020fc60007fe0100 */
[----:B------:R-:W-:Y:S01]  /*0940*/  @P2 IMAD.MOV R5, RZ, RZ, -R5 ;  /* 0x000000ffff052224 */ /* 0x000fe200078e0a05 */
[----:B------:R-:W-:Y:S02]  /*0950*/  IADD3 R24, PT, PT, R14, R13, R24 ;  /* 0x0000000d0e187210 */ /* 0x000fe40007ffe018 */
[----:B------:R-:W-:Y:S01]  /*0960*/  ISETP.NE.AND P2, PT, R12, R11, PT ;  /* 0x0000000b0c00720c */ /* 0x000fe20003f45270 */
[----:B------:R-:W-:Y:S01]  /*0970*/  @P4 IMAD.MOV R22, RZ, RZ, -R22 ;  /* 0x000000ffff164224 */ /* 0x000fe200078e0a16 */
[----:B------:R-:W-:Y:S02]  /*0980*/  VIMNMX R13, PT, PT, RZ, R20, !PT ;  /* 0x00000014ff0d7248 */ /* 0x000fe40007fe0100 */
[----:B------:R-:W-:Y:S02]  /*0990*/  VIMNMX R21, PT, PT, RZ, R21, !PT ;  /* 0x00000015ff157248 */ /* 0x000fe40007fe0100 */
[----:B------:R-:W-:Y:S01]  /*09a0*/  VIMNMX R23, PT, PT, RZ, R23, !PT ;  /* 0x00000017ff177248 */ /* 0x000fe20007fe0100 */
[----:B------:R-:W-:Y:S01]  /*09b0*/  @P3 IMAD.MOV R13, RZ, RZ, -R13 ;  /* 0x000000ffff0d3224 */ /* 0x000fe200078e0a0d */
[----:B------:R-:W-:Y:S01]  /*09c0*/  VIMNMX R16, PT, PT, RZ, R25, !PT ;  /* 0x00000019ff107248 */ /* 0x000fe20007fe0100 */
[----:B------:R-:W-:Y:S01]  /*09d0*/  @P6 IMAD.MOV R21, RZ, RZ, -R21 ;  /* 0x000000ffff156224 */ /* 0x000fe200078e0a15 */
[----:B------:R-:W-:Y:S01]  /*09e0*/  IADD3 R24, PT, PT, R22, R5, R24 ;  /* 0x0000000516187210 */ /* 0x000fe20007ffe018 */
[----:B------:R-:W-:-:S02]  /*09f0*/  @P5 IMAD.MOV R23, RZ, RZ, -R23 ;  /* 0x000000ffff175224 */ /* 0x000fc400078e0a17 */
[----:B------:R-:W-:Y:S01]  /*0a00*/  @P1 IMAD.MOV R16, RZ, RZ, -R16 ;  /* 0x000000ffff101224 */ /* 0x000fe200078e0a10 */
[----:B------:R-:W-:-:S04]  /*0a10*/  IADD3 R24, PT, PT, R21, R13, R24 ;  /* 0x0000000d15187210 */ /* 0x000fc80007ffe018 */
[----:B------:R-:W-:Y:S01]  /*0a20*/  IADD3 R16, PT, PT, R16, R23, R24 ;  /* 0x0000001710107210 */ /* 0x000fe20007ffe018 */
[----:B------:R-:W-:Y:S06]  /*0a30*/  @P2 BRA `(.L_x_20) ;  /* 0xfffffff8008c2947 */ /* 0x000fec000383ffff */
.L_x_19:
[----:B------:R-:W-:Y:S05]  /*0a40*/  BSYNC.RECONVERGENT B1 ;  /* 0x0000000000017941 */ /* 0x000fea0003800200 */
.L_x_18:
[----:B------:R-:W-:Y:S05]  /*0a50*/  @!P0 BRA `(.L_x_17) ;  /* 0x0000000400a08947 */ /* 0x000fea0003800000 */
[----:B------:R-:W-:Y:S01]  /*0a60*/  ISETP.GE.U32.AND P1, PT, R10, 0x8, PT ;  /* 0x000000080a00780c */ /* 0x000fe20003f26070 */
[----:B------:R-:W-:Y:S01]  /*0a70*/  BSSY.RECONVERGENT B1, `(.L_x_21) ;  /* 0x0000034000017945 */ /* 0x000fe20003800200 */
[----:B------:R-:W-:-:S04]  /*0a80*/  LOP3.LUT R20, R6, 0x7, RZ, 0xc0, !PT ;  /* 0x0000000706147812 */ /* 0x000fc800078ec0ff */
[----:B------:R-:W-:-:S07]  /*0a90*/  ISETP.NE.AND P0, PT, R20, RZ, PT ;  /* 0x000000ff1400720c */ /* 0x000fce0003f05270 */
[----:B------:R-:W-:Y:S06]  /*0aa0*/  @!P1 BRA `(.L_x_22) ;  /* 0x0000000000c09947 */ /* 0x000fec0003800000 */
[----:B------:R-:W0:Y:S01]  /*0ab0*/  LDC.64 R2, c[0x0][0x388] ;  /* 0x0000e200ff027b82 */ /* 0x000e220000000a00 */
[----:B-----5:R-:W-:-:S04]  /*0ac0*/  IMAD.IADD R4, R9, 0x1, R11 ;  /* 0x0000000109047824 */ /* 0x020fc800078e020b */
[----:B------:R-:W-:-:S04]  /*0ad0*/  IMAD.SHL.U32 R5, R4, 0x2, RZ ;  /* 0x0000000204057824 */ /* 0x000fc800078e00ff */
[----:B0-----:R-:W-:-:S05]  /*0ae0*/  IMAD.WIDE R2, R5, 0x4, R2 ;  /* 0x0000000405027825 */ /* 0x001fca00078e0202 */
[----:B------:R-:W2:Y:S04]  /*0af0*/  LDG.E R12, desc[UR4][R2.64] ;  /* 0x00000004020c7981 */ /* 0x000ea8000c1e1900 */
[----:B------:R-:W3:Y:S04]  /*0b00*/  LDG.E R14, desc[UR4][R2.64+0x8] ;  /* 0x00000804020e7981 */ /* 0x000ee8000c1e1900 */
[----:B------:R-:W4:Y:S04]  /*0b10*/  LDG.E R17, desc[UR4][R2.64+0x10] ;  /* 0x0000100402117981 */ /* 0x000f28000c1e1900 */
[----:B------:R-:W4:Y:S04]  /*0b20*/  LDG.E R18, desc[UR4][R2.64+0x18] ;  /* 0x0000180402127981 */ /* 0x000f28000c1e1900 */
[----:B------:R-:W4:Y:S04]  /*0b30*/  LDG.E R10, desc[UR4][R2.64+0x20] ;  /* 0x00002004020a7981 */ /* 0x000f28000c1e1900 */
[----:B------:R-:W4:Y:S04]  /*0b40*/  LDG.E R5, desc[UR4][R2.64+0x28] ;  /* 0x0000280402057981 */ /* 0x000f28000c1e1900 */
[----:B------:R-:W4:Y:S04]  /*0b50*/  LDG.E R4, desc[UR4][R2.64+0x30] ;  /* 0x0000300402047981 */ /* 0x000f28000c1e1900 */
[----:B------:R2:W4:Y:S01]  /*0b60*/  LDG.E R7, desc[UR4][R2.64+0x38] ;  /* 0x0000380402077981 */ /* 0x000522000c1e1900 */
[C---:B------:R-:W-:Y:S01]  /*0b70*/  IADD3 R13, PT, PT, R11.reuse, 0x1, RZ ;  /* 0x000000010b0d7810 */ /* 0x040fe20007ffe0ff */
[C---:B------:R-:W-:Y:S01]  /*0b80*/  VIADD R15, R11.reuse, 0x2 ;  /* 0x000000020b0f7836 */ /* 0x040fe20000000000 */
[CC--:B------:R-:W-:Y:S01]  /*0b90*/  ISETP.NE.AND P6, PT, R11.reuse, R8.reuse, PT ;  /* 0x000000080b00720c */ /* 0x0c0fe20003fc5270 */
[----:B------:R-:W-:Y:S01]  /*0ba0*/  VIADD R19, R11, 0x3 ;  /* 0x000000030b137836 */ /* 0x000fe20000000000 */
[-C--:B------:R-:W-:Y:S01]  /*0bb0*/  ISETP.NE.AND P1, PT, R13, R8.reuse, PT ;  /* 0x000000080d00720c */ /* 0x080fe20003f25270 */
[----:B------:R-:W-:Y:S01]  /*0bc0*/  VIADD R13, R11, 0x4 ;  /* 0x000000040b0d7836 */ /* 0x000fe20000000000 */
[-C--:B------:R-:W-:Y:S01]  /*0bd0*/  ISETP.NE.AND P2, PT, R15, R8.reuse, PT ;  /* 0x000000080f00720c */ /* 0x080fe20003f45270 */
[----:B------:R-:W-:Y:S01]  /*0be0*/  VIADD R15, R11, 0x5 ;  /* 0x000000050b0f7836 */ /* 0x000fe20000000000 */
[----:B------:R-:W-:-:S02]  /*0bf0*/  ISETP.NE.AND P3, PT, R19, R8, PT ;  /* 0x000000081300720c */ /* 0x000fc40003f65270 */
[-C--:B------:R-:W-:Y:S01]  /*0c00*/  ISETP.NE.AND P4, PT, R13, R8.reuse, PT ;  /* 0x000000080d00720c */ /* 0x080fe20003f85270 */
[----:B------:R-:W-:Y:S01]  /*0c10*/  VIADD R13, R11, 0x6 ;  /* 0x000000060b0d7836 */ /* 0x000fe20000000000 */
[----:B------:R-:W-:Y:S02]  /*0c20*/  ISETP.NE.AND P5, PT, R15, R8, PT ;  /* 0x000000080f00720c */ /* 0x000fe40003fa5270 */
[----:B--2---:R-:W-:Y:S02]  /*0c30*/  VIMNMX R3, PT, PT, RZ, R12, !PT ;  /* 0x0000000cff037248 */ /* 0x004fe40007fe0100 */
[----:B---3--:R-:W-:-:S03]  /*0c40*/  VIMNMX R14, PT, PT, RZ, R14, !PT ;  /* 0x0000000eff0e7248 */ /* 0x008fc60007fe0100 */
[----:B------:R-:W-:Y:S01]  /*0c50*/  @P6 IMAD.MOV R3, RZ, RZ, -R3 ;  /* 0x000000ffff036224 */ /* 0x000fe200078e0a03 */
[----:B------:R-:W-:Y:S01]  /*0c60*/  ISETP.NE.AND P6, PT, R13, R8, PT ;  /* 0x000000080d00720c */ /* 0x000fe20003fc5270 */
[C---:B------:R-:W-:Y:S01]  /*0c70*/  VIADD R13, R11.reuse, 0x7 ;  /* 0x000000070b0d7836 */ /* 0x040fe20000000000 */
[----:B----4-:R-:W-:Y:S01]  /*0c80*/  VIMNMX R2, PT, PT, RZ, R17, !PT ;  /* 0x00000011ff027248 */ /* 0x010fe20007fe0100 */
[----:B------:R-:W-:Y:S02]  /*0c90*/  @P1 IMAD.MOV R14, RZ, RZ, -R14 ;  /* 0x000000ffff0e1224 */ /* 0x000fe400078e0a0e */
[----:B------:R-:W-:Y:S01]  /*0ca0*/  VIADD R11, R11, 0x8 ;  /* 0x000000080b0b7836 */ /* 0x000fe20000000000 */
[----:B------:R-:W-:Y:S01]  /*0cb0*/  VIMNMX R18, PT, PT, RZ, R18, !PT ;  /* 0x00000012ff127248 */ /* 0x000fe20007fe0100 */
[----:B------:R-:W-:Y:S01]  /*0cc0*/  @P2 IMAD.MOV R2, RZ, RZ, -R2 ;  /* 0x000000ffff022224 */ /* 0x000fe200078e0a02 */
[----:B------:R-:W-:Y:S02]  /*0cd0*/  ISETP.NE.AND P1, PT, R13, R8, PT ;  /* 0x000000080d00720c */ /* 0x000fe40003f25270 */
[----:B------:R-:W-:Y:S01]  /*0ce0*/  VIMNMX R10, PT, PT, RZ, R10, !PT ;  /* 0x0000000aff0a7248 */ /* 0x000fe20007fe0100 */
[----:B------:R-:W-:Y:S01]  /*0cf0*/  @P3 IMAD.MOV R18, RZ, RZ, -R18 ;  /* 0x000000ffff123224 */ /* 0x000fe200078e0a12 */
[----:B------:R-:W-:-:S02]  /*0d00*/  IADD3 R3, PT, PT, R14, R3, R16 ;  /* 0x000000030e037210 */ /* 0x000fc40007ffe010 */
[----:B------:R-:W-:Y:S01]  /*0d10*/  VIMNMX R5, PT, PT, RZ, R5, !PT ;  /* 0x00000005ff057248 */ /* 0x000fe20007fe0100 */
[----:B------:R-:W-:Y:S01]  /*0d20*/  @P4 IMAD.MOV R10, RZ, RZ, -R10 ;  /* 0x000000ffff0a4224 */ /* 0x000fe200078e0a0a */
[----:B------:R-:W-:Y:S02]  /*0d30*/  IADD3 R3, PT, PT, R18, R2, R3 ;  /* 0x0000000212037210 */ /* 0x000fe40007ffe003 */
[----:B------:R-:W-:Y:S02]  /*0d40*/  VIMNMX R4, PT, PT, RZ, R4, !PT ;  /* 0x00000004ff047248 */ /* 0x000fe40007fe0100 */
[----:B------:R-:W-:Y:S02]  /*0d50*/  @P5 IADD3 R5, PT, PT, -R5, RZ, RZ ;  /* 0x000000ff05055210 */ /* 0x000fe40007ffe1ff */
[----:B------:R-:W-:Y:S01]  /*0d60*/  VIMNMX R7, PT, PT, RZ, R7, !PT ;  /* 0x00000007ff077248 */ /* 0x000fe20007fe0100 */
[----:B------:R-:W-:Y:S01]  /*0d70*/  @P6 IMAD.MOV R4, RZ, RZ, -R4 ;  /* 0x000000ffff046224 */ /* 0x000fe200078e0a04 */
[----:B------:R-:W-:-:S03]  /*0d80*/  IADD3 R3, PT, PT, R5, R10, R3 ;  /* 0x0000000a05037210 */ /* 0x000fc60007ffe003 */
[----:B------:R-:W-:-:S05]  /*0d90*/  @P1 IMAD.MOV R7, RZ, RZ, -R7 ;  /* 0x000000ffff071224 */ /* 0x000fca00078e0a07 */
[----:B------:R-:W-:-:S07]  /*0da0*/  IADD3 R16, PT, PT, R7, R4, R3 ;  /* 0x0000000407107210 */ /* 0x000fce0007ffe003 */
.L_x_22:
[----:B------:R-:W-:Y:S05]  /*0db0*/  BSYNC.RECONVERGENT B1 ;  /* 0x0000000000017941 */ /* 0x000fea0003800200 */
.L_x_21:
        /* <DEDUP_REMOVED lines=13> */
[----:B------:R-:W4:Y:S01]  /*0e90*/  LDG.E R12, desc[UR4][R2.64+0x18] ;  /* 0x00001804020c7981 */ /* 0x000f22000c1e1900 */
[C---:B------:R-:W-:Y:S01]  /*0ea0*/  VIADD R5, R11.reuse, 0x1 ;  /* 0x000000010b057836 */ /* 0x040fe20000000000 */
[C---:B------:R-:W-:Y:S01]  /*0eb0*/  ISETP.NE.AND P0, PT, R11.reuse, R8, PT ;  /* 0x000000080b00720c */ /* 0x040fe20003f05270 */
[----:B------:R-:W-:-:S02]  /*0ec0*/  VIADD R13, R11, 0x2 ;  /* 0x000000020b0d7836 */ /* 0x000fc40000000000 */
[----:B------:R-:W-:Y:S01]  /*0ed0*/  VIADD R15, R11, 0x3 ;  /* 0x000000030b0f7836 */ /* 0x000fe20000000000 */
[-C--:B------:R-:W-:Y:S01]  /*0ee0*/  ISETP.NE.AND P2, PT, R5, R8.reuse, PT ;  /* 0x000000080500720c */ /* 0x080fe20003f45270 */
[----:B------:R-:W-:Y:S01]  /*0ef0*/  VIADD R11, R11, 0x4 ;  /* 0x000000040b0b7836 */ /* 0x000fe20000000000 */
[-C--:B------:R-:W-:Y:S02]  /*0f00*/  ISETP.NE.AND P3, PT, R13, R8.reuse, PT ;  /* 0x000000080d00720c */ /* 0x080fe40003f65270 */
[----:B------:R-:W-:Y:S02]  /*0f10*/  ISETP.NE.AND P4, PT, R15, R8, PT ;  /* 0x000000080f00720c */ /* 0x000fe40003f85270 */
[----:B--2---:R-:W-:Y:S02]  /*0f20*/  VIMNMX R5, PT, PT, RZ, R4, !PT ;  /* 0x00000004ff057248 */ /* 0x004fe40007fe0100 */
[----:B---3--:R-:W-:-:S03]  /*0f30*/  VIMNMX R7, PT, PT, RZ, R7, !PT ;  /* 0x00000007ff077248 */ /* 0x008fc60007fe0100 */
[----:B------:R-:W-:Y:S01]  /*0f40*/  @P0 IMAD.MOV R5, RZ, RZ, -R5 ;  /* 0x000000ffff050224 */ /* 0x000fe200078e0a05 */
[----:B----4-:R-:W-:Y:S01]  /*0f50*/  VIMNMX R13, PT, PT, RZ, R10, !PT ;  /* 0x0000000aff0d7248 */ /* 0x010fe20007fe0100 */
[----:B------:R-:W-:Y:S01]  /*0f60*/  @P2 IMAD.MOV R7, RZ, RZ, -R7 ;  /* 0x000000ffff072224 */ /* 0x000fe200078e0a07 */
[----:B------:R-:W-:-:S03]  /*0f70*/  VIMNMX R12, PT, PT, RZ, R12, !PT ;  /* 0x0000000cff0c7248 */ /* 0x000fc60007fe0100 */
[----:B------:R-:W-:Y:S01]  /*0f80*/  @P3 IMAD.MOV R13, RZ, RZ, -R13 ;  /* 0x000000ffff0d3224 */ /* 0x000fe200078e0a0d */
[----:B------:R-:W-:Y:S02]  /*0f90*/  IADD3 R16, PT, PT, R7, R5, R16 ;  /* 0x0000000507107210 */ /* 0x000fe40007ffe010 */
[----:B------:R-:W-:-:S04]  /*0fa0*/  @P4 IADD3 R12, PT, PT, -R12, RZ, RZ ;  /* 0x000000ff0c0c4210 */ /* 0x000fc80007ffe1ff */
[----:B------:R-:W-:-:S07]  /*0fb0*/  IADD3 R16, PT, PT, R12, R13, R16 ;  /* 0x0000000d0c107210 */ /* 0x000fce0007ffe010 */
.L_x_24:
[----:B------:R-:W-:Y:S05]  /*0fc0*/  BSYNC.RECONVERGENT B1 ;  /* 0x0000000000017941 */ /* 0x000fea0003800200 */
.L_x_23:
[----:B------:R-:W-:Y:S05]  /*0fd0*/  @!P1 BRA `(.L_x_17) ;  /* 0x0000000000409947 */ /* 0x000fea0003800000 */
[----:B------:R-:W0:Y:S01]  /*0fe0*/  LDC.64 R4, c[0x0][0x388] ;  /* 0x0000e200ff047b82 */ /* 0x000e220000000a00 */
[----:B-----5:R-:W-:Y:S02]  /*0ff0*/  IMAD.IADD R9, R9, 0x1, R11 ;  /* 0x0000000109097824 */ /* 0x020fe400078e020b */
[----:B------:R-:W-:Y:S02]  /*1000*/  IMAD.IADD R8, R11, 0x1, -R8 ;  /* 0x000000010b087824 */ /* 0x000fe400078e0a08 */
[----:B------:R-:W-:Y:S02]  /*1010*/  IMAD.MOV R6, RZ, RZ, -R6 ;  /* 0x000000ffff067224 */ /* 0x000fe400078e0a06 */
[----:B------:R-:W-:-:S07]  /*1020*/  IMAD.SHL.U32 R9, R9, 0x2, RZ ;  /* 0x0000000209097824 */ /* 0x000fce00078e00ff */
.L_x_25:
[----:B0-----:R-:W-:-:S06]  /*1030*/  IMAD.WIDE R2, R9, 0x4, R4 ;  /* 0x0000000409027825 */ /* 0x001fcc00078e0204 */
[----:B------:R-:W2:Y:S01]  /*1040*/  LDG.E R2, desc[UR4][R2.64] ;  /* 0x0000000402027981 */ /* 0x000ea2000c1e1900 */
[----:B------:R-:W-:Y:S01]  /*1050*/  VIADD R6, R6, 0x1 ;  /* 0x0000000106067836 */ /* 0x000fe20000000000 */
[C---:B------:R-:W-:Y:S01]  /*1060*/  ISETP.NE.AND P0, PT, R8.reuse, RZ, PT ;  /* 0x000000ff0800720c */ /* 0x040fe20003f05270 */
[----:B------:R-:W-:Y:S02]  /*1070*/  VIADD R8, R8, 0x1 ;  /* 0x0000000108087836 */ /* 0x000fe40000000000 */
[----:B------:R-:W-:Y:S01]  /*1080*/  VIADD R9, R9, 0x2 ;  /* 0x0000000209097836 */ /* 0x000fe20000000000 */
[----:B------:R-:W-:Y:S02]  /*1090*/  ISETP.NE.AND P1, PT, R6, RZ, PT ;  /* 0x000000ff0600720c */ /* 0x000fe40003f25270 */
[----:B--2---:R-:W-:-:S07]  /*10a0*/  VIMNMX R7, PT, PT, RZ, R2, !PT ;  /* 0x00000002ff077248 */ /* 0x004fce0007fe0100 */
[----:B------:R-:W-:-:S04]  /*10b0*/  @P0 IMAD.MOV R7, RZ, RZ, -R7 ;  /* 0x000000ffff070224 */ /* 0x000fc800078e0a07 */
[----:B------:R-:W-:Y:S01]  /*10c0*/  IMAD.IADD R16, R7, 0x1, R16 ;  /* 0x0000000107107824 */ /* 0x000fe200078e0210 */
[----:B------:R-:W-:Y:S06]  /*10d0*/  @P1 BRA `(.L_x_25) ;  /* 0xfffffffc00d41947 */ /* 0x000fec000383ffff */
.L_x_17:
[----:B------:R-:W-:Y:S05]  /*10e0*/  BSYNC.RECONVERGENT B0 ;  /* 0x0000000000007941 */ /* 0x000fea0003800200 */
.L_x_16:
[----:B------:R-:W0:Y:S02]  /*10f0*/  LDC.64 R2, c[0x0][0x3b0] ;  /* 0x0000ec00ff027b82 */ /* 0x000e240000000a00 */
[----:B0-----:R-:W-:-:S05]  /*1100*/  IMAD.WIDE R2, R0, 0x4, R2 ;  /* 0x0000000400027825 */ /* 0x001fca00078e0202 */
[----:B------:R-:W-:Y:S01]  /*1110*/  REDG.E.ADD.STRONG.GPU desc[UR4][R2.64], R16 ;  /* 0x000000100200798e */ /* 0x000fe2000c12e104 */
[----:B------:R-:W-:Y:S05]  /*1120*/  EXIT ;  /* 0x000000000000794d */ /* 0x000fea0003800000 */
.L_x_26:
        /* <DEDUP_REMOVED lines=13> */
.L_x_57:


//--------------------- .text._Z31validateClausesKernel_withVotesPKiS0_iiS0_S0_iiPiS1_ --------------------------
	.section	.text._Z31validateClausesKernel_withVotesPKiS0_iiS0_S0_iiPiS1_,"ax",@progbits
	.align	128
        .global         _Z31validateClausesKernel_withVotesPKiS0_iiS0_S0_iiPiS1_
        .type           _Z31validateClausesKernel_withVotesPKiS0_iiS0_S0_iiPiS1_,@function
        .size           _Z31validateClausesKernel_withVotesPKiS0_iiS0_S0_iiPiS1_,(.L_x_58 - _Z31validateClausesKernel_withVotesPKiS0_iiS0_S0_iiPiS1_)
        .other          _Z31validateClausesKernel_withVotesPKiS0_iiS0_S0_iiPiS1_,@"STO_CUDA_ENTRY STV_DEFAULT"
_Z31validateClausesKernel_withVotesPKiS0_iiS0_S0_iiPiS1_:
.text._Z31validateClausesKernel_withVotesPKiS0_iiS0_S0_iiPiS1_:
[----:B------:R-:W0:Y:S08]  /*0000*/  LDC R1, c[0x0][0x37c] ;  /* 0x0000df00ff017b82 */ /* 0x000e300000000800 */
[----:B------:R-:W-:Y:S01]  /*0010*/  S2UR UR4, SR_CTAID.Z ;  /* 0x00000000000479c3 */ /* 0x000fe20000002700 */
[----:B------:R-:W1:Y:S01]  /*0020*/  S2R R2, SR_TID.Y ;  /* 0x0000000000027919 */ /* 0x000e620000002200 */
[----:B------:R-:W2:Y:S01]  /*0030*/  LDCU UR9, c[0x0][0x2fc] ;  /* 0x00005f80ff0977ac */ /* 0x000ea20008000800 */
[----:B0-----:R-:W-:Y:S01]  /*0040*/  VIADD R1, R1, 0xfffffff0 ;  /* 0xfffffff001017836 */ /* 0x001fe20000000000 */
[----:B------:R-:W0:Y:S01]  /*0050*/  S2R R3, SR_TID.X ;  /* 0x0000000000037919 */ /* 0x000e220000002100 */
[----:B------:R-:W3:Y:S03]  /*0060*/  LDCU UR5, c[0x0][0x374] ;  /* 0x00006e80ff0577ac */ /* 0x000ee60008000800 */
[----:B------:R-:W3:Y:S01]  /*0070*/  S2UR UR7, SR_CTAID.Y ;  /* 0x00000000000779c3 */ /* 0x000ee20000002600 */
[----:B------:R-:W4:Y:S01]  /*0080*/  LDCU UR6, c[0x0][0x370] ;  /* 0x00006e00ff0677ac */ /* 0x000f220008000800 */
[----:B------:R-:W0:Y:S06]  /*0090*/  LDCU UR10, c[0x0][0x360] ;  /* 0x00006c00ff0a77ac */ /* 0x000e2c0008000800 */
[----:B------:R-:W4:Y:S08]  /*00a0*/  S2UR UR8, SR_CTAID.X ;  /* 0x00000000000879c3 */ /* 0x000f300000002500 */
[----:B------:R-:W1:Y:S01]  /*00b0*/  LDC R5, c[0x0][0x364] ;  /* 0x0000d900ff057b82 */ /* 0x000e620000000800 */
[----:B---3--:R-:W-:Y:S01]  /*00c0*/  UIMAD UR4, UR4, UR5, UR7 ;  /* 0x00000005040472a4 */ /* 0x008fe2000f8e0207 */
[----:B------:R-:W3:Y:S01]  /*00d0*/  LDCU UR7, c[0x0][0x390] ;  /* 0x00007200ff0777ac */ /* 0x000ee20008000800 */
[----:B------:R-:W5:Y:S02]  /*00e0*/  LDCU UR5, c[0x0][0x2f8] ;  /* 0x00005f00ff0577ac */ /* 0x000f640008000800 */
[----:B----4-:R-:W-:-:S06]  /*00f0*/  UIMAD UR4, UR4, UR6, UR8 ;  /* 0x00000006040472a4 */ /* 0x010fcc000f8e0208 */
[----:B-1----:R-:W-:-:S04]  /*0100*/  IMAD R2, R5, UR4, R2 ;  /* 0x0000000405027c24 */ /* 0x002fc8000f8e0202 */
[----:B0-----:R-:W-:Y:S01]  /*0110*/  IMAD R2, R2, UR10, R3 ;  /* 0x0000000a02027c24 */ /* 0x001fe2000f8e0203 */
[----:B-----5:R-:W-:-:S04]  /*0120*/  IADD3 R6, P1, PT, R1, UR5, RZ ;  /* 0x0000000501067c10 */ /* 0x020fc8000ff3e0ff */
[----:B---3--:R-:W-:Y:S01]  /*0130*/  ISETP.GE.AND P0, PT, R2, UR7, PT ;  /* 0x0000000702007c0c */ /* 0x008fe2000bf06270 */
[----:B--2---:R-:W-:-:S12]  /*0140*/  IMAD.X R7, RZ, RZ, UR9, P1 ;  /* 0x00000009ff077e24 */ /* 0x004fd800088e06ff */
[----:B------:R-:W-:Y:S05]  /*0150*/  @P0 EXIT ;  /* 0x000000000000094d */ /* 0x000fea0003800000 */
[----:B------:R-:W0:Y:S01]  /*0160*/  LDCU UR4, c[0x0][0x394] ;  /* 0x00007280ff0477ac */ /* 0x000e220008000800 */
[----:B------:R-:W-:Y:S01]  /*0170*/  IMAD.MOV.U32 R3, RZ, RZ, RZ ;  /* 0x000000ffff037224 */ /* 0x000fe200078e00ff */
[----:B------:R-:W1:Y:S01]  /*0180*/  LDCU.64 UR8, c[0x0][0x358] ;  /* 0x00006b00ff0877ac */ /* 0x000e620008000a00 */
[----:B0-----:R-:W-:-:S09]  /*0190*/  UISETP.GE.AND UP0, UPT, UR4, 0x1, UPT ;  /* 0x000000010400788c */ /* 0x001fd2000bf06270 */
[----:B-1----:R-:W-:Y:S05]  /*01a0*/  BRA.U !UP0, `(.L_x_27) ;  /* 0x0000000d08107547 */ /* 0x002fea000b800000 */
[----:B------:R-:W-:Y:S02]  /*01b0*/  IMAD.MOV.U32 R11, RZ, RZ, RZ ;  /* 0x000000ffff0b7224 */ /* 0x000fe400078e00ff */
[----:B------:R-:W-:-:S07]  /*01c0*/  IMAD.MOV.U32 R3, RZ, RZ, RZ ;  /* 0x000000ffff037224 */ /* 0x000fce00078e00ff */
.L_x_33:
[----:B0-----:R-:W0:Y:S01]  /*01d0*/  LDC.64 R4, c[0x0][0x398] ;  /* 0x0000e600ff047b82 */ /* 0x001e220000000a00 */
[----:B------:R-:W1:Y:S07]  /*01e0*/  LDCU UR4, c[0x0][0x394] ;  /* 0x00007280ff0477ac */ /* 0x000e6e0008000800 */
[----:B------:R-:W2:Y:S01]  /*01f0*/  LDC.64 R14, c[0x0][0x3a0] ;  /* 0x0000e800ff0e7b82 */ /* 0x000ea20000000a00 */
[----:B0-----:R-:W-:-:S05]  /*0200*/  IMAD.WIDE.U32 R4, R11, 0x4, R4 ;  /* 0x000000040b047825 */ /* 0x001fca00078e0004 */
[----:B------:R-:W3:Y:S01]  /*0210*/  LDG.E R0, desc[UR8][R4.64] ;  /* 0x0000000804007981 */ /* 0x000ee2000c1e1900 */
[----:B-1----:R-:W-:Y:S02]  /*0220*/  IMAD R10, R2, UR4, R11 ;  /* 0x00000004020a7c24 */ /* 0x002fe4000f8e020b */
[----:B--2---:R-:W-:-:S04]  /*0230*/  IMAD.WIDE.U32 R14, R11, 0x4, R14 ;  /* 0x000000040b0e7825 */ /* 0x004fc800078e000e */
[----:B------:R-:W-:Y:S02]  /*0240*/  VIADD R11, R11, 0x1 ;  /* 0x000000010b0b7836 */ /* 0x000fe40000000000 */
[----:B------:R-:W-:-:S03]  /*0250*/  IMAD.MOV.U32 R16, RZ, RZ, RZ ;  /* 0x000000ffff107224 */ /* 0x000fc600078e00ff */
[----:B------:R-:W-:Y:S02]  /*0260*/  ISETP.NE.AND P0, PT, R11, UR4, PT ;  /* 0x000000040b007c0c */ /* 0x000fe4000bf05270 */
[----:B---3--:R-:W-:-:S13]  /*0270*/  ISETP.GE.AND P1, PT, R0, 0x1, PT ;  /* 0x000000010000780c */ /* 0x008fda0003f26270 */
[----:B-----5:R-:W-:Y:S05]  /*0280*/  @!P1 BRA `(.L_x_28) ;  /* 0x0000000800c49947 */ /* 0x020fea0003800000 */
[----:B------:R-:W0:Y:S01]  /*0290*/  LDC.64 R4, c[0x0][0x380] ;  /* 0x0000e000ff047b82 */ /* 0x000e220000000a00 */
[----:B------:R-:W-:Y:S01]  /*02a0*/  ISETP.GE.U32.AND P1, PT, R0, 0x8, PT ;  /* 0x000000080000780c */ /* 0x000fe20003f26070 */
[----:B------:R1:W5:Y:S01]  /*02b0*/  LDG.E R12, desc[UR8][R14.64] ;  /* 0x000000080e0c7981 */ /* 0x000362000c1e1900 */
[----:B------:R-:W-:Y:S02]  /*02c0*/  IMAD.MOV.U32 R8, RZ, RZ, RZ ;  /* 0x000000ffff087224 */ /* 0x000fe400078e00ff */
[----:B------:R-:W-:Y:S02]  /*02d0*/  IMAD.MOV.U32 R16, RZ, RZ, RZ ;  /* 0x000000ffff107224 */ /* 0x000fe400078e00ff */
[----:B0-----:R-:W-:-:S05]  /*02e0*/  IMAD.WIDE R4, R10, 0x4, R4 ;  /* 0x000000040a047825 */ /* 0x001fca00078e0204 */
[----:B------:R1:W5:Y:S02]  /*02f0*/  LDG.E R13, desc[UR8][R4.64] ;  /* 0x00000008040d7981 */ /* 0x000364000c1e1900 */
[----:B------:R-:W-:Y:S05]  /*0300*/  @!P1 BRA `(.L_x_29) ;  /* 0x0000000400509947 */ /* 0x000fea0003800000 */
[----:B-1----:R-:W0:Y:S01]  /*0310*/  LDC.64 R4, c[0x0][0x388] ;  /* 0x0000e200ff047b82 */ /* 0x002e220000000a00 */
[----:B-----5:R-:W-:Y:S01]  /*0320*/  IMAD.SHL.U32 R15, R12, 0x2, RZ ;  /* 0x000000020c0f7824 */ /* 0x020fe200078e00ff */
[----:B------:R-:W-:Y:S01]  /*0330*/  UMOV UR4, URZ ;  /* 0x000000ff00047c82 */ /* 0x000fe20008000000 */
[----:B------:R-:W-:Y:S02]  /*0340*/  IMAD.MOV R24, RZ, RZ, -R13 ;  /* 0x000000ffff187224 */ /* 0x000fe400078e0a0d */
[----:B------:R-:W-:-:S07]  /*0350*/  IMAD.MOV.U32 R16, RZ, RZ, RZ ;  /* 0x000000ffff107224 */ /* 0x000fce00078e00ff */
.L_x_30:
[----:B0-----:R-:W-:-:S05]  /*0360*/  IMAD.WIDE R8, R15, 0x4, R4 ;  /* 0x000000040f087825 */ /* 0x001fca00078e0204 */
[----:B------:R-:W2:Y:S04]  /*0370*/  LDG.E R19, desc[UR8][R8.64] ;  /* 0x0000000808137981 */ /* 0x000ea8000c1e1900 */
[----:B------:R-:W2:Y:S04]  /*0380*/  LDG.E R22, desc[UR8][R8.64+0x4] ;  /* 0x0000040808167981 */ /* 0x000ea8000c1e1900 */
[----:B------:R-:W3:Y:S04]  /*0390*/  LDG.E R23, desc[UR8][R8.64+0x8] ;  /* 0x0000080808177981 */ /* 0x000ee8000c1e1900 */
[----:B------:R-:W3:Y:S04]  /*03a0*/  LDG.E R26, desc[UR8][R8.64+0xc] ;  /* 0x00000c08081a7981 */ /* 0x000ee8000c1e1900 */
[----:B------:R-:W4:Y:S04]  /*03b0*/  LDG.E R18, desc[UR8][R8.64+0x10] ;  /* 0x0000100808127981 */ /* 0x000f28000c1e1900 */
[----:B------:R-:W4:Y:S04]  /*03c0*/  LDG.E R21, desc[UR8][R8.64+0x14] ;  /* 0x0000140808157981 */ /* 0x000f28000c1e1900 */
[----:B------:R-:W5:Y:S04]  /*03d0*/  LDG.E R17, desc[UR8][R8.64+0x18] ;  /* 0x0000180808117981 */ /* 0x000f68000c1e1900 */
[----:B------:R-:W5:Y:S01]  /*03e0*/  LDG.E R14, desc[UR8][R8.64+0x1c] ;  /* 0x00001c08080e7981 */ /* 0x000f62000c1e1900 */
[----:B------:R-:W-:Y:S01]  /*03f0*/  UIADD3 UR5, UPT, UPT, UR4, 0x1, URZ ;  /* 0x0000000104057890 */ /* 0x000fe2000fffe0ff */
[----:B------:R-:W-:-:S02]  /*0400*/  ISETP.NE.AND P1, PT, R24, RZ, PT ;  /* 0x000000ff1800720c */ /* 0x000fc40003f25270 */
[----:B------:R-:W5:Y:S03]  /*0410*/  LDG.E R27, desc[UR8][R8.64+0x3c] ;  /* 0x00003c08081b7981 */ /* 0x000f66000c1e1900 */
[----:B------:R-:W-:Y:S01]  /*0420*/  ISETP.NE.AND P2, PT, R13, UR5, PT ;  /* 0x000000050d007c0c */ /* 0x000fe2000bf45270 */
[----:B------:R-:W-:Y:S01]  /*0430*/  UIADD3 UR5, UPT, UPT, UR4, 0x2, URZ ;  /* 0x0000000204057890 */ /* 0x000fe2000fffe0ff */
[----:B--2---:R-:W-:Y:S02]  /*0440*/  SEL R20, R22, R19, !P1 ;  /* 0x0000001316147207 */ /* 0x004fe40004800000 */
[----:B------:R-:W-:-:S03]  /*0450*/  SEL R19, R19, R22, !P1 ;  /* 0x0000001613137207 */ /* 0x000fc60004800000 */
[----:B------:R-:W-:Y:S01]  /*0460*/  ISETP.NE.AND P1, PT, R13, UR5, PT ;  /* 0x000000050d007c0c */ /* 0x000fe2000bf25270 */
[----:B------:R-:W-:Y:S01]  /*0470*/  UIADD3 UR5, UPT, UPT, UR4, 0x3, URZ ;  /* 0x0000000304057890 */ /* 0x000fe2000fffe0ff */
[----:B------:R-:W-:Y:S02]  /*0480*/  VIMNMX R19, PT, PT, RZ, R19, !PT ;  /* 0x00000013ff137248 */ /* 0x000fe40007fe0100 */
[----:B---3--:R-:W-:Y:S02]  /*0490*/  SEL R22, R23, R26, !P2 ;  /* 0x0000001a17167207 */ /* 0x008fe40005000000 */
[----:B------:R-:W-:Y:S02]  /*04a0*/  SEL R23, R26, R23, !P2 ;  /* 0x000000171a177207 */ /* 0x000fe40005000000 */
[----:B------:R-:W-:Y:S02]  /*04b0*/  VIMNMX R22, PT, PT, RZ, R22, !PT ;  /* 0x00000016ff167248 */ /* 0x000fe40007fe0100 */
[----:B----4-:R-:W-:-:S02]  /*04c0*/  SEL R25, R21, R18, !P1 ;  /* 0x0000001215197207 */ /* 0x010fc40004800000 */
[----:B------:R-:W-:Y:S02]  /*04d0*/  VIMNMX R20, PT, PT, RZ, R20, !PT ;  /* 0x00000014ff147248 */ /* 0x000fe40007fe0100 */
[----:B------:R-:W-:Y:S02]  /*04e0*/  VIMNMX R26, PT, PT, RZ, R25, !PT ;  /* 0x00000019ff1a7248 */ /* 0x000fe40007fe0100 */
[----:B------:R-:W-:Y:S02]  /*04f0*/  VIMNMX R23, PT, PT, RZ, R23, !PT ;  /* 0x00000017ff177248 */ /* 0x000fe40007fe0100 */
[----:B------:R-:W-:Y:S02]  /*0500*/  SEL R25, R18, R21, !P1 ;  /* 0x0000001512197207 */ /* 0x000fe40004800000 */
[----:B------:R-:W-:Y:S01]  /*0510*/  ISETP.NE.AND P1, PT, R13, UR5, PT ;  /* 0x000000050d007c0c */ /* 0x000fe2000bf25270 */
[----:B------:R-:W2:Y:S01]  /*0520*/  LDG.E R18, desc[UR8][R8.64+0x28] ;  /* 0x0000280808127981 */ /* 0x000ea2000c1e1900 */
[----:B------:R-:W-:-:S02]  /*0530*/  IADD3 R22, PT, PT, R22, R19, R16 ;  /* 0x0000001316167210 */ /* 0x000fc40007ffe010 */
[----:B------:R-:W-:Y:S01]  /*0540*/  IADD3 R20, PT, PT, R26, R20, R23 ;  /* 0x000000141a147210 */ /* 0x000fe20007ffe017 */
[----:B------:R-:W3:Y:S01]  /*0550*/  LDG.E R16, desc[UR8][R8.64+0x20] ;  /* 0x0000200808107981 */ /* 0x000ee2000c1e1900 */
[----:B-----5:R-:W-:-:S03]  /*0560*/  SEL R23, R17, R14, !P1 ;  /* 0x0000000e11177207 */ /* 0x020fc60004800000 */
[----:B------:R-:W3:Y:S04]  /*0570*/  LDG.E R19, desc[UR8][R8.64+0x24] ;  /* 0x0000240808137981 */ /* 0x000ee8000c1e1900 */
[----:B------:R-:W2:Y:S01]  /*0580*/  LDG.E R21, desc[UR8][R8.64+0x2c] ;  /* 0x00002c0808157981 */ /* 0x000ea2000c1e1900 */
[----:B------:R-:W-:Y:S02]  /*0590*/  VIMNMX R25, PT, PT, RZ, R25, !PT ;  /* 0x00000019ff197248 */ /* 0x000fe40007fe0100 */
[----:B------:R-:W-:Y:S01]  /*05a0*/  VIMNMX R23, PT, PT, RZ, R23, !PT ;  /* 0x00000017ff177248 */ /* 0x000fe20007fe0100 */
[----:B------:R-:W4:Y:S03]  /*05b0*/  LDG.E R26, desc[UR8][R8.64+0x30] ;  /* 0x00003008081a7981 */ /* 0x000f26000c1e1900 */
[----:B------:R-:W-:-:S02]  /*05c0*/  IADD3 R25, PT, PT, R23, R22, R25 ;  /* 0x0000001617197210 */ /* 0x000fc40007ffe019 */
[----:B------:R-:W5:Y:S04]  /*05d0*/  LDG.E R22, desc[UR8][R8.64+0x38] ;  /* 0x0000380808167981 */ /* 0x000f68000c1e1900 */
[----:B------:R2:W4:Y:S01]  /*05e0*/  LDG.E R23, desc[UR8][R8.64+0x34] ;  /* 0x0000340808177981 */ /* 0x000522000c1e1900 */
[----:B------:R-:W-:-:S06]  /*05f0*/  UIADD3 UR5, UPT, UPT, UR4, 0x4, URZ ;  /* 0x0000000404057890 */ /* 0x000fcc000fffe0ff */
[----:B------:R-:W-:Y:S01]  /*0600*/  ISETP.NE.AND P2, PT, R13, UR5, PT ;  /* 0x000000050d007c0c */ /* 0x000fe2000bf45270 */
[----:B------:R-:W-:Y:S01]  /*0610*/  UIADD3 UR5, UPT, UPT, UR4, 0x5, URZ ;  /* 0x0000000504057890 */ /* 0x000fe2000fffe0ff */
[----:B------:R-:W-:Y:S01]  /*0620*/  SEL R14, R14, R17, !P1 ;  /* 0x000000110e0e7207 */ /* 0x000fe20004800000 */
[----:B------:R-:W-:-:S04]  /*0630*/  UIADD3 UR6, UPT, UPT, UR4, 0x7, URZ ;  /* 0x0000000704067890 */ /* 0x000fc8000fffe0ff */
[----:B------:R-:W-:Y:S01]  /*0640*/  ISETP.NE.AND P1, PT, R13, UR5, PT ;  /* 0x000000050d007c0c */ /* 0x000fe2000bf25270 */
[----:B------:R-:W-:Y:S01]  /*0650*/  UIADD3 UR5, UPT, UPT, UR4, 0x6, URZ ;  /* 0x0000000604057890 */ /* 0x000fe2000fffe0ff */
[----:B------:R-:W-:Y:S01]  /*0660*/  VIMNMX R17, PT, PT, RZ, R14, !PT ;  /* 0x0000000eff117248 */ /* 0x000fe20007fe0100 */
[----:B------:R-:W-:Y:S01]  /*0670*/  UIADD3 UR4, UPT, UPT, UR4, 0x8, URZ ;  /* 0x0000000804047890 */ /* 0x000fe2000fffe0ff */
[----:B------:R-:W-:Y:S02]  /*0680*/  VIADD R24, R24, 0x8 ;  /* 0x0000000818187836 */ /* 0x000fe40000000000 */
[----:B------:R-:W-:Y:S01]  /*0690*/  VIADD R15, R15, 0x10 ;  /* 0x000000100f0f7836 */ /* 0x000fe20000000000 */
[----:B---3--:R-:W-:Y:S02]  /*06a0*/  SEL R28, R19, R16, !P2 ;  /* 0x00000010131c7207 */ /* 0x008fe40005000000 */
[----:B------:R-:W-:Y:S02]  /*06b0*/  SEL R16, R16, R19, !P2 ;  /* 0x0000001310107207 */ /* 0x000fe40005000000 */
[----:B--2---:R-:W-:-:S02]  /*06c0*/  SEL R8, R18, R21, !P1 ;  /* 0x0000001512087207 */ /* 0x004fc40004800000 */
[----:B------:R-:W-:Y:S02]  /*06d0*/  VIMNMX R28, PT, PT, RZ, R28, !PT ;  /* 0x0000001cff1c7248 */ /* 0x000fe40007fe0100 */
[----:B------:R-:W-:Y:S02]  /*06e0*/  VIMNMX R16, PT, PT, RZ, R16, !PT ;  /* 0x00000010ff107248 */ /* 0x000fe40007fe0100 */
[----:B------:R-:W-:Y:S02]  /*06f0*/  VIMNMX R8, PT, PT, RZ, R8, !PT ;  /* 0x00000008ff087248 */ /* 0x000fe40007fe0100 */
[----:B------:R-:W-:Y:S02]  /*0700*/  SEL R18, R21, R18, !P1 ;  /* 0x0000001215127207 */ /* 0x000fe40004800000 */
[----:B------:R-:W-:Y:S02]  /*0710*/  ISETP.NE.AND P1, PT, R13, UR6, PT ;  /* 0x000000060d007c0c */ /* 0x000fe4000bf25270 */
[----:B------:R-:W-:-:S02]  /*0720*/  IADD3 R20, PT, PT, R28, R20, R17 ;  /* 0x000000141c147210 */ /* 0x000fc40007ffe011 */
[----:B------:R-:W-:Y:S02]  /*0730*/  LOP3.LUT R17, R0, 0x7ffffff8, RZ, 0xc0, !PT ;  /* 0x7ffffff800117812 */ /* 0x000fe400078ec0ff */
[----:B------:R-:W-:Y:S02]  /*0740*/  IADD3 R25, PT, PT, R8, R25, R16 ;  /* 0x0000001908197210 */ /* 0x000fe40007ffe010 */
[----:B------:R-:W-:Y:S02]  /*0750*/  ISETP.NE.AND P2, PT, R13, UR5, PT ;  /* 0x000000050d007c0c */ /* 0x000fe4000bf45270 */
[----:B-----5:R-:W-:Y:S02]  /*0760*/  SEL R16, R22, R27, !P1 ;  /* 0x0000001b16107207 */ /* 0x020fe40004800000 */
[----:B------:R-:W-:Y:S02]  /*0770*/  SEL R22, R27, R22, !P1 ;  /* 0x000000161b167207 */ /* 0x000fe40004800000 */
[----:B------:R-:W-:-:S02]  /*0780*/  ISETP.NE.AND P1, PT, R17, UR4, PT ;  /* 0x0000000411007c0c */ /* 0x000fc4000bf25270 */
[----:B----4-:R-:W-:Y:S02]  /*0790*/  SEL R8, R23, R26, !P2 ;  /* 0x0000001a17087207 */ /* 0x010fe40005000000 */
[----:B------:R-:W-:Y:S02]  /*07a0*/  SEL R23, R26, R23, !P2 ;  /* 0x000000171a177207 */ /* 0x000fe40005000000 */
[----:B------:R-:W-:Y:S02]  /*07b0*/  VIMNMX R9, PT, PT, RZ, R18, !PT ;  /* 0x00000012ff097248 */ /* 0x000fe40007fe0100 */
[----:B------:R-:W-:Y:S02]  /*07c0*/  VIMNMX R8, PT, PT, RZ, R8, !PT ;  /* 0x00000008ff087248 */ /* 0x000fe40007fe0100 */
[----:B------:R-:W-:Y:S02]  /*07d0*/  VIMNMX R14, PT, PT, RZ, R23, !PT ;  /* 0x00000017ff0e7248 */ /* 0x000fe40007fe0100 */
[----:B------:R-:W-:-:S02]  /*07e0*/  VIMNMX R16, PT, PT, RZ, R16, !PT ;  /* 0x00000010ff107248 */ /* 0x000fc40007fe0100 */
[----:B------:R-:W-:Y:S02]  /*07f0*/  IADD3 R8, PT, PT, R8, R20, R9 ;  /* 0x0000001408087210 */ /* 0x000fe40007ffe009 */
[----:B------:R-:W-:Y:S02]  /*0800*/  IADD3 R16, PT, PT, R16, R25, R14 ;  /* 0x0000001910107210 */ /* 0x000fe40007ffe00e */
[----:B------:R-:W-:-:S04]  /*0810*/  VIMNMX R9, PT, PT, RZ, R22, !PT ;  /* 0x00000016ff097248 */ /* 0x000fc80007fe0100 */
[----:B------:R-:W-:Y:S01]  /*0820*/  IADD3 R16, PT, PT, R16, -R8, -R9 ;  /* 0x8000000810107210 */ /* 0x000fe20007ffe809 */
[----:B------:R-:W-:Y:S06]  /*0830*/  @P1 BRA `(.L_x_30) ;  /* 0xfffffff800c81947 */ /* 0x000fec000383ffff */
[----:B------:R-:W-:-:S07]  /*0840*/  IMAD.MOV.U32 R8, RZ, RZ, R17 ;  /* 0x000000ffff087224 */ /* 0x000fce00078e0011 */
.L_x_29:
[----:B-1----:R-:W-:-:S13]  /*0850*/  LOP3.LUT P1, R4, R0, 0x7, RZ, 0xc0, !PT ;  /* 0x0000000700047812 */ /* 0x002fda000782c0ff */
[----:B------:R-:W-:Y:S05]  /*0860*/  @!P1 BRA `(.L_x_28) ;  /* 0x00000004004c9947 */ /* 0x000fea0003800000 */
[----:B------:R-:W-:Y:S02]  /*0870*/  ISETP.GE.U32.AND P2, PT, R4, 0x4, PT ;  /* 0x000000040400780c */ /* 0x000fe40003f46070 */
[----:B------:R-:W-:-:S11]  /*0880*/  LOP3.LUT P1, R23, R0, 0x3, RZ, 0xc0, !PT ;  /* 0x0000000300177812 */ /* 0x000fd6000782c0ff */
[----:B------:R-:W-:Y:S05]  /*0890*/  @!P2 BRA `(.L_x_31) ;  /* 0x0000000000a0a947 */ /* 0x000fea0003800000 */
[----:B------:R-:W0:Y:S01]  /*08a0*/  LDC.64 R4, c[0x0][0x388] ;  /* 0x0000e200ff047b82 */ /* 0x000e220000000a00 */
[----:B-----5:R-:W-:-:S04]  /*08b0*/  IMAD.IADD R9, R12, 0x1, R8 ;  /* 0x000000010c097824 */ /* 0x020fc800078e0208 */
[----:B------:R-:W-:-:S04]  /*08c0*/  IMAD.SHL.U32 R9, R9, 0x2, RZ ;  /* 0x0000000209097824 */ /* 0x000fc800078e00ff */
[----:B0-----:R-:W-:-:S05]  /*08d0*/  IMAD.WIDE R4, R9, 0x4, R4 ;  /* 0x0000000409047825 */ /* 0x001fca00078e0204 */
[----:B------:R-:W2:Y:S04]  /*08e0*/  LDG.E R19, desc[UR8][R4.64] ;  /* 0x0000000804137981 */ /* 0x000ea8000c1e1900 */
[----:B------:R-:W2:Y:S04]  /*08f0*/  LDG.E R22, desc[UR8][R4.64+0x4] ;  /* 0x0000040804167981 */ /* 0x000ea8000c1e1900 */
[----:B------:R-:W3:Y:S04]  /*0900*/  LDG.E R17, desc[UR8][R4.64+0x8] ;  /* 0x0000080804117981 */ /* 0x000ee8000c1e1900 */
[----:B------:R-:W3:Y:S04]  /*0910*/  LDG.E R20, desc[UR8][R4.64+0xc] ;  /* 0x00000c0804147981 */ /* 0x000ee8000c1e1900 */
[----:B------:R-:W4:Y:S04]  /*0920*/  LDG.E R18, desc[UR8][R4.64+0x10] ;  /* 0x0000100804127981 */ /* 0x000f28000c1e1900 */
[----:B------:R-:W4:Y:S04]  /*0930*/  LDG.E R9, desc[UR8][R4.64+0x14] ;  /* 0x0000140804097981 */ /* 0x000f28000c1e1900 */
[----:B------:R-:W4:Y:S04]  /*0940*/  LDG.E R14, desc[UR8][R4.64+0x18] ;  /* 0x00001808040e7981 */ /* 0x000f28000c1e1900 */
[----:B------:R0:W4:Y:S01]  /*0950*/  LDG.E R15, desc[UR8][R4.64+0x1c] ;  /* 0x00001c08040f7981 */ /* 0x000122000c1e1900 */
        /* <DEDUP_REMOVED lines=8> */
[----:B--2---:R-:W-:Y:S02]  /*09e0*/  SEL R21, R19, R22, !P2 ;  /* 0x0000001613157207 */ /* 0x004fe40005000000 */
[----:B------:R-:W-:Y:S02]  /*09f0*/  SEL R19, R22, R19, !P2 ;  /* 0x0000001316137207 */ /* 0x000fe40005000000 */
[----:B------:R-:W-:-:S02]  /*0a00*/  VIMNMX R21, PT, PT, RZ, R21, !PT ;  /* 0x00000015ff157248 */ /* 0x000fc40007fe0100 */
[----:B------:R-:W-:Y:S02]  /*0a10*/  VIMNMX R19, PT, PT, RZ, R19, !PT ;  /* 0x00000013ff137248 */ /* 0x000fe40007fe0100 */
[----:B---3--:R-:W-:Y:S02]  /*0a20*/  SEL R24, R17, R20, !P3 ;  /* 0x0000001411187207 */ /* 0x008fe40005800000 */
[----:B------:R-:W-:Y:S02]  /*0a30*/  SEL R17, R20, R17, !P3 ;  /* 0x0000001114117207 */ /* 0x000fe40005800000 */
[----:B------:R-:W-:Y:S02]  /*0a40*/  VIMNMX R24, PT, PT, RZ, R24, !PT ;  /* 0x00000018ff187248 */ /* 0x000fe40007fe0100 */
[----:B0-----:R-:W-:Y:S02]  /*0a50*/  VIMNMX R4, PT, PT, RZ, R17, !PT ;  /* 0x00000011ff047248 */ /* 0x001fe40007fe0100 */
[----:B------:R-:W-:-:S02]  /*0a60*/  IADD3 R21, PT, PT, R24, R21, R16 ;  /* 0x0000001518157210 */ /* 0x000fc40007ffe010 */
[----:B----4-:R-:W-:Y:S02]  /*0a70*/  SEL R5, R9, R18, !P4 ;  /* 0x0000001209057207 */ /* 0x010fe40006000000 */
[----:B------:R-:W-:Y:S02]  /*0a80*/  SEL R9, R18, R9, !P4 ;  /* 0x0000000912097207 */ /* 0x000fe40006000000 */
[----:B------:R-:W-:Y:S02]  /*0a90*/  VIMNMX R5, PT, PT, RZ, R5, !PT ;  /* 0x00000005ff057248 */ /* 0x000fe40007fe0100 */
[----:B------:R-:W-:Y:S02]  /*0aa0*/  SEL R16, R15, R14, !P5 ;  /* 0x0000000e0f107207 */ /* 0x000fe40006800000 */
[----:B------:R-:W-:Y:S02]  /*0ab0*/  SEL R15, R14, R15, !P5 ;  /* 0x0000000f0e0f7207 */ /* 0x000fe40006800000 */
[----:B------:R-:W-:-:S02]  /*0ac0*/  VIMNMX R14, PT, PT, RZ, R9, !PT ;  /* 0x00000009ff0e7248 */ /* 0x000fc40007fe0100 */
[----:B------:R-:W-:Y:S02]  /*0ad0*/  VIMNMX R15, PT, PT, RZ, R15, !PT ;  /* 0x0000000fff0f7248 */ /* 0x000fe40007fe0100 */
[----:B------:R-:W-:Y:S02]  /*0ae0*/  IADD3 R4, PT, PT, R5, R19, R4 ;  /* 0x0000001305047210 */ /* 0x000fe40007ffe004 */
[----:B------:R-:W-:Y:S02]  /*0af0*/  VIMNMX R5, PT, PT, RZ, R16, !PT ;  /* 0x00000010ff057248 */ /* 0x000fe40007fe0100 */
[----:B------:R-:W-:-:S04]  /*0b00*/  IADD3 R14, PT, PT, R15, R21, R14 ;  /* 0x000000150f0e7210 */ /* 0x000fc80007ffe00e */
[----:B------:R-:W-:-:S07]  /*0b10*/  IADD3 R16, PT, PT, R14, -R4, -R5 ;  /* 0x800000040e107210 */ /* 0x000fce0007ffe805 */
.L_x_31:
[----:B------:R-:W-:Y:S05]  /*0b20*/  @!P1 BRA `(.L_x_28) ;  /* 0x00000000009c9947 */ /* 0x000fea0003800000 */
[----:B------:R-:W-:Y:S02]  /*0b30*/  ISETP.NE.AND P1, PT, R23, 0x1, PT ;  /* 0x000000011700780c */ /* 0x000fe40003f25270 */
[----:B------:R-:W-:-:S04]  /*0b40*/  LOP3.LUT R0, R0, 0x1, RZ, 0xc0, !PT ;  /* 0x0000000100007812 */ /* 0x000fc800078ec0ff */
[----:B------:R-:W-:-:S07]  /*0b50*/  ISETP.NE.U32.AND P2, PT, R0, 0x1, PT ;  /* 0x000000010000780c */ /* 0x000fce0003f45070 */
[----:B------:R-:W-:Y:S06]  /*0b60*/  @!P1 BRA `(.L_x_32) ;  /* 0x0000000000589947 */ /* 0x000fec0003800000 */
[----:B------:R-:W0:Y:S01]  /*0b70*/  LDC.64 R4, c[0x0][0x388] ;  /* 0x0000e200ff047b82 */ /* 0x000e220000000a00 */
[----:B-----5:R-:W-:-:S04]  /*0b80*/  IMAD.IADD R0, R12, 0x1, R8 ;  /* 0x000000010c007824 */ /* 0x020fc800078e0208 */
[----:B------:R-:W-:-:S04]  /*0b90*/  IMAD.SHL.U32 R9, R0, 0x2, RZ ;  /* 0x0000000200097824 */ /* 0x000fc800078e00ff */
[----:B0-----:R-:W-:-:S05]  /*0ba0*/  IMAD.WIDE R4, R9, 0x4, R4 ;  /* 0x0000000409047825 */ /* 0x001fca00078e0204 */
[----:B------:R-:W2:Y:S04]  /*0bb0*/  LDG.E R0, desc[UR8][R4.64] ;  /* 0x0000000804007981 */ /* 0x000ea8000c1e1900 */
[----:B------:R-:W2:Y:S04]  /*0bc0*/  LDG.E R9, desc[UR8][R4.64+0x4] ;  /* 0x0000040804097981 */ /* 0x000ea8000c1e1900 */
[----:B------:R-:W3:Y:S04]  /*0bd0*/  LDG.E R15, desc[UR8][R4.64+0x8] ;  /* 0x00000808040f7981 */ /* 0x000ee8000c1e1900 */
[----:B------:R-:W3:Y:S01]  /*0be0*/  LDG.E R18, desc[UR8][R4.64+0xc] ;  /* 0x00000c0804127981 */ /* 0x000ee2000c1e1900 */
[C---:B------:R-:W-:Y:S01]  /*0bf0*/  VIADD R14, R8.reuse, 0x1 ;  /* 0x00000001080e7836 */ /* 0x040fe20000000000 */
[C---:B------:R-:W-:Y:S01]  /*0c00*/  ISETP.NE.AND P1, PT, R8.reuse, R13, PT ;  /* 0x0000000d0800720c */ /* 0x040fe20003f25270 */
[----:B------:R-:W-:-:S03]  /*0c10*/  VIADD R8, R8, 0x2 ;  /* 0x0000000208087836 */ /* 0x000fc60000000000 */
[----:B------:R-:W-:Y:S02]  /*0c20*/  ISETP.NE.AND P3, PT, R14, R13, PT ;  /* 0x0000000d0e00720c */ /* 0x000fe40003f65270 */
[----:B--2---:R-:W-:Y:S02]  /*0c30*/  SEL R14, R0, R9, !P1 ;  /* 0x00000009000e7207 */ /* 0x004fe40004800000 */
[----:B------:R-:W-:Y:S02]  /*0c40*/  SEL R0, R9, R0, !P1 ;  /* 0x0000000009007207 */ /* 0x000fe40004800000 */
[----:B------:R-:W-:Y:S02]  /*0c50*/  VIMNMX R9, PT, PT, RZ, R14, !PT ;  /* 0x0000000eff097248 */ /* 0x000fe40007fe0100 */
[----:B------:R-:W-:Y:S02]  /*0c60*/  VIMNMX R0, PT, PT, RZ, R0, !PT ;  /* 0x00000000ff007248 */ /* 0x000fe40007fe0100 */
[----:B---3--:R-:W-:-:S02]  /*0c70*/  SEL R17, R15, R18, !P3 ;  /* 0x000000120f117207 */ /* 0x008fc40005800000 */
[----:B------:R-:W-:Y:S02]  /*0c80*/  SEL R15, R18, R15, !P3 ;  /* 0x0000000f120f7207 */ /* 0x000fe40005800000 */
[----:B------:R-:W-:Y:S02]  /*0c90*/  VIMNMX R17, PT, PT, RZ, R17, !PT ;  /* 0x00000011ff117248 */ /* 0x000fe40007fe0100 */
[----:B------:R-:W-:Y:S02]  /*0ca0*/  VIMNMX R15, PT, PT, RZ, R15, !PT ;  /* 0x0000000fff0f7248 */ /* 0x000fe40007fe0100 */
[----:B------:R-:W-:-:S04]  /*0cb0*/  IADD3 R9, PT, PT, R17, R9, R16 ;  /* 0x0000000911097210 */ /* 0x000fc80007ffe010 */
[----:B------:R-:W-:-:S07]  /*0cc0*/  IADD3 R16, PT, PT, R9, -R0, -R15 ;  /* 0x8000000009107210 */ /* 0x000fce0007ffe80f */
.L_x_32:
[----:B------:R-:W-:Y:S05]  /*0cd0*/  @P2 BRA `(.L_x_28) ;  /* 0x0000000000302947 */ /* 0x000fea0003800000 */
[----:B------:R-:W0:Y:S01]  /*0ce0*/  LDC.64 R4, c[0x0][0x388] ;  /* 0x0000e200ff047b82 */ /* 0x000e220000000a00 */
[----:B-----5:R-:W-:-:S04]  /*0cf0*/  IMAD.IADD R12, R12, 0x1, R8 ;  /* 0x000000010c0c7824 */ /* 0x020fc800078e0208 */
[----:B------:R-:W-:-:S04]  /*0d00*/  IMAD.SHL.U32 R9, R12, 0x2, RZ ;  /* 0x000000020c097824 */ /* 0x000fc800078e00ff */
[----:B0-----:R-:W-:-:S05]  /*0d10*/  IMAD.WIDE R4, R9, 0x4, R4 ;  /* 0x0000000409047825 */ /* 0x001fca00078e0204 */
[----:B------:R-:W2:Y:S04]  /*0d20*/  LDG.E R0, desc[UR8][R4.64] ;  /* 0x0000000804007981 */ /* 0x000ea8000c1e1900 */
[----:B------:R-:W2:Y:S01]  /*0d30*/  LDG.E R9, desc[UR8][R4.64+0x4] ;  /* 0x0000040804097981 */ /* 0x000ea2000c1e1900 */
[----:B------:R-:W-:-:S04]  /*0d40*/  ISETP.NE.AND P1, PT, R8, R13, PT ;  /* 0x0000000d0800720c */ /* 0x000fc80003f25270 */
[----:B--2---:R-:W-:Y:S02]  /*0d50*/  SEL R8, R0, R9, !P1 ;  /* 0x0000000900087207 */ /* 0x004fe40004800000 */
[----:B------:R-:W-:Y:S02]  /*0d60*/  SEL R0, R9, R0, !P1 ;  /* 0x0000000009007207 */ /* 0x000fe40004800000 */
[----:B------:R-:W-:Y:S02]  /*0d70*/  VIMNMX R9, PT, PT, RZ, R8, !PT ;  /* 0x00000008ff097248 */ /* 0x000fe40007fe0100 */
[----:B------:R-:W-:-:S04]  /*0d80*/  VIMNMX R0, PT, PT, RZ, R0, !PT ;  /* 0x00000000ff007248 */ /* 0x000fc80007fe0100 */
[----:B------:R-:W-:-:S07]  /*0d90*/  IADD3 R16, PT, PT, -R0, R9, R16 ;  /* 0x0000000900107210 */ /* 0x000fce0007ffe110 */
.L_x_28:
[----:B------:R-:W0:Y:S01]  /*0da0*/  LDC.64 R4, c[0x0][0x3b8] ;  /* 0x0000ee00ff047b82 */ /* 0x000e220000000a00 */
[----:B------:R-:W-:Y:S02]  /*0db0*/  IMAD.IADD R3, R16, 0x1, R3 ;  /* 0x0000000110037824 */ /* 0x000fe400078e0203 */
[----:B0-----:R-:W-:-:S05]  /*0dc0*/  IMAD.WIDE R4, R10, 0x4, R4 ;  /* 0x000000040a047825 */ /* 0x001fca00078e0204 */
[----:B------:R0:W-:Y:S01]  /*0dd0*/  STG.E desc[UR8][R4.64], R16 ;  /* 0x0000001004007986 */ /* 0x0001e2000c101908 */
[----:B------:R-:W-:Y:S05]  /*0de0*/  @P0 BRA `(.L_x_33) ;  /* 0xfffffff000f80947 */ /* 0x000fea000383ffff */
.L_x_27:
[----:B0-----:R-:W0:Y:S01]  /*0df0*/  LDC.64 R4, c[0x0][0x3b0] ;  /* 0x0000ec00ff047b82 */ /* 0x001e220000000a00 */
[----:B------:R-:W-:Y:S02]  /*0e00*/  ISETP.GT.AND P1, PT, R2, 0x13, PT ;  /* 0x000000130200780c */ /* 0x000fe40003f24270 */
[----:B------:R-:W-:-:S04]  /*0e10*/  ISETP.GT.AND P0, PT, R3, RZ, PT ;  /* 0x000000ff0300720c */ /* 0x000fc80003f04270 */
[----:B------:R-:W-:Y:S01]  /*0e20*/  SEL R10, RZ, 0x1, !P0 ;  /* 0x00000001ff0a7807 */ /* 0x000fe20004000000 */
[----:B0-----:R-:W-:-:S05]  /*0e30*/  IMAD.WIDE R4, R2, 0x4, R4 ;  /* 0x0000000402047825 */ /* 0x001fca00078e0204 */
[----:B------:R0:W-:Y:S01]  /*0e40*/  STG.E desc[UR8][R4.64], R10 ;  /* 0x0000000a04007986 */ /* 0x0001e2000c101908 */
[----:B------:R-:W-:Y:S05]  /*0e50*/  @P1 EXIT ;  /* 0x000000000000194d */ /* 0x000fea0003800000 */
[----:B------:R-:W-:Y:S01]  /*0e60*/  MOV R0, 0x8 ;  /* 0x0000000800007802 */ /* 0x000fe20000000f00 */
[----:B------:R1:W-:Y:S01]  /*0e70*/  STL.64 [R1], R2 ;  /* 0x0000000201007387 */ /* 0x0003e20000100a00 */
[----:B------:R-:W0:Y:S02]  /*0e80*/  LDCU.64 UR4, c[0x4][URZ] ;  /* 0x01000000ff0477ac */ /* 0x000e240008000a00 */
[----:B------:R1:W2:Y:S01]  /*0e90*/  LDC.64 R8, c[0x4][R0] ;  /* 0x0100000000087b82 */ /* 0x0002a20000000a00 */
[----:B------:R1:W-:Y:S01]  /*0ea0*/  STL [R1+0x8], R10 ;  /* 0x0000080a01007387 */ /* 0x0003e20000100800 */
[----:B0-----:R-:W-:Y:S02]  /*0eb0*/  IMAD.U32 R4, RZ, RZ, UR4 ;  /* 0x00000004ff047e24 */ /* 0x001fe4000f8e00ff */
[----:B-1----:R-:W-:-:S07]  /*0ec0*/  IMAD.U32 R5, RZ, RZ, UR5 ;  /* 0x00000005ff057e24 */ /* 0x002fce000f8e00ff */
[----:B------:R-:W-:-:S07]  /*0ed0*/  LEPC R20, `(.L_x_34) ;  /* 0x000000001014794e */ /* 0x000fce0000000000 */
[----:B--2--5:R-:W-:Y:S05]  /*0ee0*/  CALL.ABS.NOINC R8 ;  /* 0x0000000008007343 */ /* 0x024fea0003c00000 */
.L_x_34:
[----:B------:R-:W-:Y:S05]  /*0ef0*/  EXIT ;  /* 0x000000000000794d */ /* 0x000fea0003800000 */
.L_x_35:
        /* <DEDUP_REMOVED lines=16> */
.L_x_58:


//--------------------- .text._Z18trainClausesKernelPKiS0_iiS0_S0_iiPiS1_i --------------------------
	.section	.text._Z18trainClausesKernelPKiS0_iiS0_S0_iiPiS1_i,"ax",@progbits
	.align	128
        .global         _Z18trainClausesKernelPKiS0_iiS0_S0_iiPiS1_i
        .type           _Z18trainClausesKernelPKiS0_iiS0_S0_iiPiS1_i,@function
        .size           _Z18trainClausesKernelPKiS0_iiS0_S0_iiPiS1_i,(.L_x_59 - _Z18trainClausesKernelPKiS0_iiS0_S0_iiPiS1_i)
        .other          _Z18trainClausesKernelPKiS0_iiS0_S0_iiPiS1_i,@"STO_CUDA_ENTRY STV_DEFAULT"
_Z18trainClausesKernelPKiS0_iiS0_S0_iiPiS1_i:
.text._Z18trainClausesKernelPKiS0_iiS0_S0_iiPiS1_i:
        /* <DEDUP_REMOVED lines=13> */
[----:B0-----:R-:W-:-:S04]  /*00d0*/  IMAD R0, R5, UR4, R0 ;  /* 0x0000000405007c24 */ /* 0x001fc8000f8e0200 */
[----:B--2---:R-:W-:Y:S02]  /*00e0*/  IMAD R0, R0, UR9, R7 ;  /* 0x0000000900007c24 */ /* 0x004fe4000f8e0207 */
[----:B----4-:R-:W-:-:S05]  /*00f0*/  IMAD R5, R3, R2, RZ ;  /* 0x0000000203057224 */ /* 0x010fca00078e02ff */
[----:B------:R-:W-:-:S13]  /*0100*/  ISETP.GE.AND P0, PT, R0, R5, PT ;  /* 0x000000050000720c */ /* 0x000fda0003f06270 */
[----:B------:R-:W-:Y:S05]  /*0110*/  @P0 EXIT ;  /* 0x000000000000094d */ /* 0x000fea0003800000 */
[-C--:B------:R-:W-:Y:S02]  /*0120*/  IABS R11, R3.reuse ;  /* 0x00000003000b7213 */ /* 0x080fe40000000000 */
[----:B------:R-:W-:Y:S02]  /*0130*/  IABS R10, R0 ;  /* 0x00000000000a7213 */ /* 0x000fe40000000000 */
[----:B------:R-:W0:Y:S01]  /*0140*/  I2F.RP R6, R11 ;  /* 0x0000000b00067306 */ /* 0x000e220000209400 */
[----:B------:R-:W-:-:S07]  /*0150*/  LOP3.LUT R12, RZ, R3, RZ, 0x33, !PT ;  /* 0x00000003ff0c7212 */ /* 0x000fce00078e33ff */
[----:B0-----:R-:W0:Y:S02]  /*0160*/  MUFU.RCP R6, R6 ;  /* 0x0000000600067308 */ /* 0x001e240000001000 */
[----:B0-----:R-:W-:-:S06]  /*0170*/  VIADD R4, R6, 0xffffffe ;  /* 0x0ffffffe06047836 */ /* 0x001fcc0000000000 */
[----:B------:R0:W1:Y:S02]  /*0180*/  F2I.FTZ.U32.TRUNC.NTZ R5, R4 ;  /* 0x0000000400057305 */ /* 0x000064000021f000 */
[----:B0-----:R-:W-:Y:S02]  /*0190*/  HFMA2 R4, -RZ, RZ, 0, 0 ;  /* 0x00000000ff047431 */ /* 0x001fe400000001ff */
[----:B-1----:R-:W-:-:S04]  /*01a0*/  IMAD.MOV R8, RZ, RZ, -R5 ;  /* 0x000000ffff087224 */ /* 0x002fc800078e0a05 */
[----:B------:R-:W-:-:S04]  /*01b0*/  IMAD R7, R8, R11, RZ ;  /* 0x0000000b08077224 */ /* 0x000fc800078e02ff */
[----:B------:R-:W-:Y:S01]  /*01c0*/  IMAD.HI.U32 R5, R5, R7, R4 ;  /* 0x0000000705057227 */ /* 0x000fe200078e0004 */
[----:B------:R-:W-:-:S04]  /*01d0*/  LOP3.LUT R4, R0, R3, RZ, 0x3c, !PT ;  /* 0x0000000300047212 */ /* 0x000fc800078e3cff */
[----:B------:R-:W-:Y:S01]  /*01e0*/  ISETP.GE.AND P0, PT, R4, RZ, PT ;  /* 0x000000ff0400720c */ /* 0x000fe20003f06270 */
[----:B------:R-:W-:-:S04]  /*01f0*/  IMAD.HI.U32 R5, R5, R10, RZ ;  /* 0x0000000a05057227 */ /* 0x000fc800078e00ff */
[----:B------:R-:W-:-:S04]  /*0200*/  IMAD.MOV R6, RZ, RZ, -R5 ;  /* 0x000000ffff067224 */ /* 0x000fc800078e0a05 */
[----:B------:R-:W-:-:S05]  /*0210*/  IMAD R10, R11, R6, R10 ;  /* 0x000000060b0a7224 */ /* 0x000fca00078e020a */
[----:B------:R-:W-:-:S13]  /*0220*/  ISETP.GT.U32.AND P2, PT, R11, R10, PT ;  /* 0x0000000a0b00720c */ /* 0x000fda0003f44070 */
[----:B------:R-:W-:Y:S01]  /*0230*/  @!P2 IMAD.IADD R10, R10, 0x1, -R11 ;  /* 0x000000010a0aa824 */ /* 0x000fe200078e0a0b */
[----:B------:R-:W-:-:S04]  /*0240*/  @!P2 IADD3 R5, PT, PT, R5, 0x1, RZ ;  /* 0x000000010505a810 */ /* 0x000fc80007ffe0ff */
[----:B------:R-:W-:-:S13]  /*0250*/  ISETP.GE.U32.AND P1, PT, R10, R11, PT ;  /* 0x0000000b0a00720c */ /* 0x000fda0003f26070 */
[----:B------:R-:W-:Y:S01]  /*0260*/  @P1 VIADD R5, R5, 0x1 ;  /* 0x0000000105051836 */ /* 0x000fe20000000000 */
[----:B------:R-:W-:-:S04]  /*0270*/  ISETP.NE.AND P1, PT, R3, RZ, PT ;  /* 0x000000ff0300720c */ /* 0x000fc80003f25270 */
[----:B------:R-:W-:-:S04]  /*0280*/  @!P0 IADD3 R5, PT, PT, -R5, RZ, RZ ;  /* 0x000000ff05058210 */ /* 0x000fc80007ffe1ff */
[----:B------:R-:W-:-:S04]  /*0290*/  SEL R13, R12, R5, !P1 ;  /* 0x000000050c0d7207 */ /* 0x000fc80004800000 */
[----:B------:R-:W-:-:S04]  /*02a0*/  ISETP.GE.AND P0, PT, R13, R2, PT ;  /* 0x000000020d00720c */ /* 0x000fc80003f06270 */
[----:B------:R-:W-:-:S13]  /*02b0*/  ISETP.LT.OR P0, PT, R3, RZ, P0 ;  /* 0x000000ff0300720c */ /* 0x000fda0000701670 */
[----:B------:R-:W-:Y:S05]  /*02c0*/  @P0 EXIT ;  /* 0x000000000000094d */ /* 0x000fea0003800000 */
[----:B------:R-:W0:Y:S01]  /*02d0*/  LDC.64 R6, c[0x0][0x388] ;  /* 0x0000e200ff067b82 */ /* 0x000e220000000a00 */
[----:B------:R-:W-:Y:S01]  /*02e0*/  ISETP.GE.AND P2, PT, R0, RZ, PT ;  /* 0x000000ff0000720c */ /* 0x000fe20003f46270 */
[----:B------:R-:W1:Y:S01]  /*02f0*/  LDCU.64 UR4, c[0x0][0x358] ;  /* 0x00006b00ff0477ac */ /* 0x000e620008000a00 */
[----:B------:R-:W-:Y:S01]  /*0300*/  ISETP.GT.U32.AND P0, PT, R11, R10, PT ;  /* 0x0000000a0b00720c */ /* 0x000fe20003f04070 */
[----:B------:R-:W-:-:S04]  /*0310*/  IMAD.IADD R11, R10, 0x1, -R11 ;  /* 0x000000010a0b7824 */ /* 0x000fc800078e0a0b */
[----:B------:R-:W2:Y:S01]  /*0320*/  LDC.64 R4, c[0x0][0x3a0] ;  /* 0x0000e800ff047b82 */ /* 0x000ea20000000a00 */
[----:B------:R-:W-:-:S05]  /*0330*/  SEL R11, R11, R10, !P0 ;  /* 0x0000000a0b0b7207 */ /* 0x000fca0004000000 */
[----:B------:R-:W-:Y:S02]  /*0340*/  @!P2 IADD3 R11, PT, PT, -R11, RZ, RZ ;  /* 0x000000ff0b0ba210 */ /* 0x000fe40007ffe1ff */
[----:B------:R-:W3:Y:S02]  /*0350*/  LDC.64 R8, c[0x0][0x380] ;  /* 0x0000e000ff087b82 */ /* 0x000ee40000000a00 */
[----:B------:R-:W-:-:S05]  /*0360*/  SEL R11, R12, R11, !P1 ;  /* 0x0000000b0c0b7207 */ /* 0x000fca0004800000 */
[C---:B------:R-:W-:Y:S02]  /*0370*/  IMAD R3, R13.reuse, R3, R11 ;  /* 0x000000030d037224 */ /* 0x040fe400078e020b */
[----:B0-----:R-:W-:-:S06]  /*0380*/  IMAD.WIDE R6, R13, 0x4, R6 ;  /* 0x000000040d067825 */ /* 0x001fcc00078e0206 */
[----:B-1----:R-:W4:Y:S01]  /*0390*/  LDG.E R6, desc[UR4][R6.64] ;  /* 0x0000000406067981 */ /* 0x002f22000c1e1900 */
[----:B--2---:R-:W-:-:S06]  /*03a0*/  IMAD.WIDE R4, R11, 0x4, R4 ;  /* 0x000000040b047825 */ /* 0x004fcc00078e0204 */
[----:B------:R-:W2:Y:S01]  /*03b0*/  LDG.E R5, desc[UR4][R4.64] ;  /* 0x0000000404057981 */ /* 0x000ea2000c1e1900 */
[----:B---3--:R-:W-:-:S06]  /*03c0*/  IMAD.WIDE R2, R3, 0x4, R8 ;  /* 0x0000000403027825 */ /* 0x008fcc00078e0208 */
[----:B------:R-:W2:Y:S01]  /*03d0*/  LDG.E R2, desc[UR4][R2.64] ;  /* 0x0000000402027981 */ /* 0x000ea2000c1e1900 */
[----:B----4-:R-:W-:Y:S01]  /*03e0*/  ISETP.NE.AND P0, PT, R6, 0x1, PT ;  /* 0x000000010600780c */ /* 0x010fe20003f05270 */
[----:B--2---:R-:W-:-:S05]  /*03f0*/  IMAD.IADD R0, R2, 0x1, R5 ;  /* 0x0000000102007824 */ /* 0x004fca00078e0205 */
[----:B------:R-:W-:-:S07]  /*0400*/  SHF.L.U32 R9, R0, 0x1, RZ ;  /* 0x0000000100097819 */ /* 0x000fce00000006ff */
[----:B------:R-:W-:Y:S05]  /*0410*/  @P0 BRA `(.L_x_36) ;  /* 0x00000000001c0947 */ /* 0x000fea0003800000 */
[----:B------:R-:W0:Y:S01]  /*0420*/  LDC.64 R2, c[0x0][0x3b0] ;  /* 0x0000ec00ff027b82 */ /* 0x000e220000000a00 */
[----:B------:R-:W-:Y:S01]  /*0430*/  IMAD.MOV.U32 R5, RZ, RZ, 0x5 ;  /* 0x00000005ff057424 */ /* 0x000fe200078e00ff */
[----:B------:R-:W-:Y:S01]  /*0440*/  MOV R7, 0xfffffffd ;  /* 0xfffffffd00077802 */ /* 0x000fe20000000f00 */
[----:B0-----:R-:W-:-:S05]  /*0450*/  IMAD.WIDE R2, R9, 0x4, R2 ;  /* 0x0000000409027825 */ /* 0x001fca00078e0202 */
[----:B------:R-:W-:Y:S04]  /*0460*/  REDG.E.ADD.STRONG.GPU desc[UR4][R2.64], R5 ;  /* 0x000000050200798e */ /* 0x000fe8000c12e104 */
[----:B------:R-:W-:Y:S01]  /*0470*/  REDG.E.ADD.STRONG.GPU desc[UR4][R2.64+0x4], R7 ;  /* 0x000004070200798e */ /* 0x000fe2000c12e104 */
[----:B------:R-:W-:Y:S05]  /*0480*/  EXIT ;  /* 0x000000000000794d */ /* 0x000fea0003800000 */
.L_x_36:
[----:B------:R-:W0:Y:S01]  /*0490*/  LDC.64 R2, c[0x0][0x3b0] ;  /* 0x0000ec00ff027b82 */ /* 0x000e220000000a00 */
[----:B------:R-:W-:Y:S02]  /*04a0*/  HFMA2 R7, -RZ, RZ, 0, 1.1920928955078125e-07 ;  /* 0x00000002ff077431 */ /* 0x000fe400000001ff */
[----:B------:R-:W-:Y:S02]  /*04b0*/  IMAD.MOV.U32 R5, RZ, RZ, -0x1 ;  /* 0xffffffffff057424 */ /* 0x000fe400078e00ff */
[----:B0-----:R-:W-:-:S05]  /*04c0*/  IMAD.WIDE R2, R9, 0x4, R2 ;  /* 0x0000000409027825 */ /* 0x001fca00078e0202 */
[----:B------:R-:W-:Y:S04]  /*04d0*/  REDG.E.ADD.STRONG.GPU desc[UR4][R2.64], R5 ;  /* 0x000000050200798e */ /* 0x000fe8000c12e104 */
[----:B------:R-:W-:Y:S01]  /*04e0*/  REDG.E.ADD.STRONG.GPU desc[UR4][R2.64+0x4], R7 ;  /* 0x000004070200798e */ /* 0x000fe2000c12e104 */
[----:B------:R-:W-:Y:S05]  /*04f0*/  EXIT ;  /* 0x000000000000794d */ /* 0x000fea0003800000 */
.L_x_37:
        /* <DEDUP_REMOVED lines=16> */
.L_x_59:


//--------------------- .text._Z21validateClausesKernelPKiS0_iiS0_S0_iiPii --------------------------
	.section	.text._Z21validateClausesKernelPKiS0_iiS0_S0_iiPii,"ax",@progbits
	.align	128
        .global         _Z21validateClausesKernelPKiS0_iiS0_S0_iiPii
        .type           _Z21validateClausesKernelPKiS0_iiS0_S0_iiPii,@function
        .size           _Z21validateClausesKernelPKiS0_iiS0_S0_iiPii,(.L_x_60 - _Z21validateClausesKernelPKiS0_iiS0_S0_iiPii)
        .other          _Z21validateClausesKernelPKiS0_iiS0_S0_iiPii,@"STO_CUDA_ENTRY STV_DEFAULT"
_Z21validateClausesKernelPKiS0_iiS0_S0_iiPii:
.text._Z21validateClausesKernelPKiS0_iiS0_S0_iiPii:
[----:B------:R-:W-:Y:S01]  /*0000*/  LDC R1, c[0x0][0x37c] ;  /* 0x0000df00ff017b82 */ /* 0x000fe20000000800 */
[----:B------:R-:W0:Y:S07]  /*0010*/  S2R R3, SR_TID.X ;  /* 0x0000000000037919 */ /* 0x000e2e0000002100 */
[----:B------:R-:W0:Y:S01]  /*0020*/  S2UR UR4, SR_CTAID.X ;  /* 0x00000000000479c3 */ /* 0x000e220000002500 */
[----:B------:R-:W1:Y:S07]  /*0030*/  LDCU UR5, c[0x0][0x390] ;  /* 0x00007200ff0577ac */ /* 0x000e6e0008000800 */
[----:B------:R-:W0:Y:S02]  /*0040*/  LDC R4, c[0x0][0x360] ;  /* 0x0000d800ff047b82 */ /* 0x000e240000000800 */
[----:B0-----:R-:W-:-:S05]  /*0050*/  IMAD R4, R4, UR4, R3 ;  /* 0x0000000404047c24 */ /* 0x001fca000f8e0203 */
[----:B-1----:R-:W-:-:S13]  /*0060*/  ISETP.GE.AND P0, PT, R4, UR5, PT ;  /* 0x0000000504007c0c */ /* 0x002fda000bf06270 */
        /* <DEDUP_REMOVED lines=8> */
.L_x_43:
[----:B0----5:R-:W0:Y:S01]  /*00f0*/  LDC.64 R6, c[0x0][0x398] ;  /* 0x0000e600ff067b82 */ /* 0x021e220000000a00 */
[----:B------:R-:W1:Y:S07]  /*0100*/  LDCU UR6, c[0x0][0x394] ;  /* 0x00007280ff0677ac */ /* 0x000e6e0008000800 */
[----:B------:R-:W2:Y:S08]  /*0110*/  LDC.64 R10, c[0x0][0x3a0] ;  /* 0x0000e800ff0a7b82 */ /* 0x000eb00000000a00 */
[----:B------:R-:W3:Y:S01]  /*0120*/  LDC.64 R2, c[0x0][0x380] ;  /* 0x0000e000ff027b82 */ /* 0x000ee20000000a00 */
[----:B0-----:R-:W-:-:S06]  /*0130*/  IMAD.WIDE.U32 R6, R5, 0x4, R6 ;  /* 0x0000000405067825 */ /* 0x001fcc00078e0006 */
[----:B------:R-:W4:Y:S01]  /*0140*/  LDG.E R7, desc[UR4][R6.64] ;  /* 0x0000000406077981 */ /* 0x000f22000c1e1900 */
[----:B-1----:R-:W-:Y:S02]  /*0150*/  IMAD R9, R4, UR6, R5 ;  /* 0x0000000604097c24 */ /* 0x002fe4000f8e0205 */
[----:B--2---:R-:W-:-:S04]  /*0160*/  IMAD.WIDE.U32 R10, R5, 0x4, R10 ;  /* 0x00000004050a7825 */ /* 0x004fc800078e000a */
[----:B------:R-:W-:Y:S02]  /*0170*/  VIADD R5, R5, 0x1 ;  /* 0x0000000105057836 */ /* 0x000fe40000000000 */
[----:B---3--:R-:W-:-:S03]  /*0180*/  IMAD.WIDE R2, R9, 0x4, R2 ;  /* 0x0000000409027825 */ /* 0x008fc600078e0202 */
[----:B------:R-:W-:Y:S02]  /*0190*/  ISETP.NE.AND P1, PT, R5, UR6, PT ;  /* 0x0000000605007c0c */ /* 0x000fe4000bf25270 */
[----:B----4-:R-:W-:-:S13]  /*01a0*/  ISETP.GE.AND P0, PT, R7, 0x1, PT ;  /* 0x000000010700780c */ /* 0x010fda0003f06270 */
[----:B------:R-:W-:Y:S05]  /*01b0*/  @!P0 BRA `(.L_x_39) ;  /* 0x0000000800108947 */ /* 0x000fea0003800000 */
[C---:B------:R-:W-:Y:S01]  /*01c0*/  ISETP.GE.U32.AND P0, PT, R7.reuse, 0x4, PT ;  /* 0x000000040700780c */ /* 0x040fe20003f06070 */
[----:B------:R0:W5:Y:S01]  /*01d0*/  LDG.E R6, desc[UR4][R2.64] ;  /* 0x0000000402067981 */ /* 0x000162000c1e1900 */
[----:B------:R-:W-:-:S03]  /*01e0*/  LOP3.LUT R12, R7, 0x3, RZ, 0xc0, !PT ;  /* 0x00000003070c7812 */ /* 0x000fc600078ec0ff */
[----:B------:R0:W5:Y:S01]  /*01f0*/  LDG.E R8, desc[UR4][R10.64] ;  /* 0x000000040a087981 */ /* 0x000162000c1e1900 */
[----:B------:R-:W-:Y:S01]  /*0200*/  ISETP.NE.AND P3, PT, R12, RZ, PT ;  /* 0x000000ff0c00720c */ /* 0x000fe20003f65270 */
[----:B------:R-:W-:-:S06]  /*0210*/  IMAD.MOV.U32 R9, RZ, RZ, RZ ;  /* 0x000000ffff097224 */ /* 0x000fcc00078e00ff */
[----:B------:R-:W-:Y:S06]  /*0220*/  @!P0 BRA `(.L_x_40) ;  /* 0x00000004000c8947 */ /* 0x000fec0003800000 */
[----:B0-----:R-:W0:Y:S01]  /*0230*/  LDC.64 R2, c[0x0][0x388] ;  /* 0x0000e200ff027b82 */ /* 0x001e220000000a00 */
[----:B------:R-:W-:Y:S01]  /*0240*/  LOP3.LUT R9, R7, 0x7ffffffc, RZ, 0xc0, !PT ;  /* 0x7ffffffc07097812 */ /* 0x000fe200078ec0ff */
[----:B-----5:R-:W-:Y:S02]  /*0250*/  VIADD R21, R6, 0xffffffff ;  /* 0xffffffff06157836 */ /* 0x020fe40000000000 */
[----:B------:R-:W-:Y:S02]  /*0260*/  IMAD.SHL.U32 R13, R8, 0x2, RZ ;  /* 0x00000002080d7824 */ /* 0x000fe400078e00ff */
[----:B------:R-:W-:-:S07]  /*0270*/  IMAD.MOV R20, RZ, RZ, -R9 ;  /* 0x000000ffff147224 */ /* 0x000fce00078e0a09 */
.L_x_41:
[----:B0-----:R-:W-:-:S05]  /*0280*/  IMAD.WIDE R10, R13, 0x4, R2 ;  /* 0x000000040d0a7825 */ /* 0x001fca00078e0202 */
[----:B------:R-:W2:Y:S04]  /*0290*/  LDG.E R22, desc[UR4][R10.64+0x4] ;  /* 0x000004040a167981 */ /* 0x000ea8000c1e1900 */
[----:B------:R-:W3:Y:S04]  /*02a0*/  LDG.E R19, desc[UR4][R10.64] ;  /* 0x000000040a137981 */ /* 0x000ee8000c1e1900 */
[----:B------:R-:W4:Y:S04]  /*02b0*/  LDG.E R23, desc[UR4][R10.64+0x8] ;  /* 0x000008040a177981 */ /* 0x000f28000c1e1900 */
[----:B------:R-:W5:Y:S04]  /*02c0*/  LDG.E R24, desc[UR4][R10.64+0xc] ;  /* 0x00000c040a187981 */ /* 0x000f68000c1e1900 */
[----:B------:R-:W5:Y:S04]  /*02d0*/  LDG.E R17, desc[UR4][R10.64+0x10] ;  /* 0x000010040a117981 */ /* 0x000f68000c1e1900 */
[----:B------:R-:W5:Y:S04]  /*02e0*/  LDG.E R16, desc[UR4][R10.64+0x14] ;  /* 0x000014040a107981 */ /* 0x000f68000c1e1900 */
[----:B------:R-:W5:Y:S04]  /*02f0*/  LDG.E R14, desc[UR4][R10.64+0x18] ;  /* 0x000018040a0e7981 */ /* 0x000f68000c1e1900 */
[----:B------:R0:W5:Y:S01]  /*0300*/  LDG.E R15, desc[UR4][R10.64+0x1c] ;  /* 0x00001c040a0f7981 */ /* 0x000162000c1e1900 */
[----:B------:R-:W-:Y:S01]  /*0310*/  ISETP.NE.AND P2, PT, R21, -0x1, PT ;  /* 0xffffffff1500780c */ /* 0x000fe20003f45270 */
[----:B------:R-:W-:-:S02]  /*0320*/  VIADD R20, R20, 0x4 ;  /* 0x0000000414147836 */ /* 0x000fc40000000000 */
[----:B------:R-:W-:Y:S02]  /*0330*/  VIADD R13, R13, 0x8 ;  /* 0x000000080d0d7836 */ /* 0x000fe40000000000 */
[----:B0-----:R-:W-:Y:S01]  /*0340*/  VIADD R10, R0, 0x1 ;  /* 0x00000001000a7836 */ /* 0x001fe20000000000 */
[----:B--2---:R-:W-:-:S04]  /*0350*/  VIMNMX R18, PT, PT, R22, 0x1, !PT ;  /* 0x0000000116127848 */ /* 0x004fc80007fe0100 */
[----:B---3--:R-:W-:Y:S01]  /*0360*/  ISETP.GT.OR P5, PT, R18, R19, P2 ;  /* 0x000000131200720c */ /* 0x008fe200017a4670 */
[----:B------:R-:W-:Y:S01]  /*0370*/  VIADD R18, R21, 0xfffffffe ;  /* 0xfffffffe15127836 */ /* 0x000fe20000000000 */
[----:B----4-:R-:W-:-:S04]  /*0380*/  ISETP.GT.AND P0, PT, R23, RZ, PT ;  /* 0x000000ff1700720c */ /* 0x010fc80003f04270 */
[----:B------:R-:W-:-:S04]  /*0390*/  ISETP.EQ.AND P4, PT, R18, -0x2, P0 ;  /* 0xfffffffe1200780c */ /* 0x000fc80000782270 */
[----:B-----5:R-:W-:-:S03]  /*03a0*/  ISETP.GE.AND P4, PT, R23, R24, P4 ;  /* 0x000000181700720c */ /* 0x020fc60002786270 */
[----:B------:R-:W-:Y:S01]  /*03b0*/  @P5 IMAD.MOV.U32 R11, RZ, RZ, R10 ;  /* 0x000000ffff0b5224 */ /* 0x000fe200078e000a */
[----:B------:R-:W-:-:S04]  /*03c0*/  @P5 ISETP.GT.AND P0, PT, R22, RZ, P2 ;  /* 0x000000ff1600520c */ /* 0x000fc80001704270 */
[----:B------:R-:W-:Y:S02]  /*03d0*/  @P5 ISETP.GE.AND P2, PT, R22, R19, P0 ;  /* 0x000000131600520c */ /* 0x000fe40000746270 */
[----:B------:R-:W-:Y:S02]  /*03e0*/  PLOP3.LUT P0, PT, PT, PT, PT, 0x80, 0x8 ;  /* 0x000000000008781c */ /* 0x000fe40003f0f070 */
[----:B------:R-:W-:Y:S02]  /*03f0*/  @P5 PLOP3.LUT P0, PT, P2, PT, PT, 0x80, 0x8 ;  /* 0x000000000008581c */ /* 0x000fe4000170f070 */
[----:B------:R-:W-:Y:S02]  /*0400*/  ISETP.GT.AND P2, PT, R17, RZ, PT ;  /* 0x000000ff1100720c */ /* 0x000fe40003f44270 */
[----:B------:R-:W-:Y:S02]  /*0410*/  @!P4 ISETP.GT.AND P6, PT, R24, RZ, PT ;  /* 0x000000ff1800c20c */ /* 0x000fe40003fc4270 */
[----:B------:R-:W-:-:S02]  /*0420*/  ISETP.EQ.AND P2, PT, R21, 0x1, P2 ;  /* 0x000000011500780c */ /* 0x000fc40001742270 */
[----:B------:R-:W-:Y:S02]  /*0430*/  @!P4 ISETP.NE.AND P6, PT, R18, -0x2, P6 ;  /* 0xfffffffe1200c80c */ /* 0x000fe400037c5270 */
[----:B------:R-:W-:Y:S02]  /*0440*/  ISETP.GE.AND P2, PT, R17, R16, P2 ;  /* 0x000000101100720c */ /* 0x000fe40001746270 */
[----:B------:R-:W-:Y:S01]  /*0450*/  @!P4 ISETP.GE.AND P6, PT, R24, R23, P6 ;  /* 0x000000171800c20c */ /* 0x000fe200037c6270 */
[----:B------:R-:W-:Y:S01]  /*0460*/  @!P0 IMAD.MOV R11, RZ, RZ, R0 ;  /* 0x000000ffff0b8224 */ /* 0x000fe200078e0200 */
[----:B------:R-:W-:Y:S02]  /*0470*/  PLOP3.LUT P0, PT, PT, PT, PT, 0x80, 0x8 ;  /* 0x000000000008781c */ /* 0x000fe40003f0f070 */
[----:B------:R-:W-:Y:S01]  /*0480*/  @!P4 PLOP3.LUT P0, PT, P6, PT, PT, 0x80, 0x8 ;  /* 0x000000000008c81c */ /* 0x000fe2000370f070 */
[----:B------:R-:W-:Y:S01]  /*0490*/  @P5 IMAD.MOV.U32 R10, RZ, RZ, R11 ;  /* 0x000000ffff0a5224 */ /* 0x000fe200078e000b */
[----:B------:R-:W-:-:S03]  /*04a0*/  ISETP.GT.AND P5, PT, R14, RZ, PT ;  /* 0x000000ff0e00720c */ /* 0x000fc60003fa4270 */
[----:B------:R-:W-:Y:S01]  /*04b0*/  VIADD R11, R10, 0x1 ;  /* 0x000000010a0b7836 */ /* 0x000fe20000000000 */
[C---:B------:R-:W-:Y:S02]  /*04c0*/  ISETP.EQ.AND P5, PT, R21.reuse, 0x2, P5 ;  /* 0x000000021500780c */ /* 0x040fe40002fa2270 */
[----:B------:R-:W-:Y:S01]  /*04d0*/  @!P2 ISETP.GT.AND P6, PT, R16, RZ, PT ;  /* 0x000000ff1000a20c */ /* 0x000fe20003fc4270 */
[--C-:B------:R-:W-:Y:S01]  /*04e0*/  @!P4 IMAD.MOV.U32 R0, RZ, RZ, R11.reuse ;  /* 0x000000ffff00c224 */ /* 0x100fe200078e000b */
[----:B------:R-:W-:Y:S02]  /*04f0*/  ISETP.GE.AND P5, PT, R14, R15, P5 ;  /* 0x0000000f0e00720c */ /* 0x000fe40002fa6270 */
[----:B------:R-:W-:Y:S01]  /*0500*/  @!P2 ISETP.NE.AND P6, PT, R21, 0x1, P6 ;  /* 0x000000011500a80c */ /* 0x000fe200037c5270 */
[----:B------:R-:W-:Y:S01]  /*0510*/  @!P0 IMAD.MOV R0, RZ, RZ, R10 ;  /* 0x000000ffff008224 */ /* 0x000fe200078e020a */
[----:B------:R-:W-:Y:S01]  /*0520*/  PLOP3.LUT P0, PT, PT, PT, PT, 0x80, 0x8 ;  /* 0x000000000008781c */ /* 0x000fe20003f0f070 */
[----:B------:R-:W-:Y:S01]  /*0530*/  @P4 IMAD.MOV.U32 R0, RZ, RZ, R11 ;  /* 0x000000ffff004224 */ /* 0x000fe200078e000b */
[----:B------:R-:W-:-:S03]  /*0540*/  @!P2 ISETP.GE.AND P6, PT, R16, R17, P6 ;  /* 0x000000111000a20c */ /* 0x000fc600037c6270 */
[----:B------:R-:W-:Y:S01]  /*0550*/  VIADD R11, R0, 0x1 ;  /* 0x00000001000b7836 */ /* 0x000fe20000000000 */
[----:B------:R-:W-:-:S03]  /*0560*/  @!P2 PLOP3.LUT P0, PT, P6, PT, PT, 0x80, 0x8 ;  /* 0x000000000008a81c */ /* 0x000fc6000370f070 */
[----:B------:R-:W-:Y:S01]  /*0570*/  @!P5 ISETP.GT.AND P4, PT, R15, RZ, PT ;  /* 0x000000ff0f00d20c */ /* 0x000fe20003f84270 */
[----:B------:R-:W-:-:S03]  /*0580*/  @!P2 IMAD.MOV.U32 R10, RZ, RZ, R11 ;  /* 0x000000ffff0aa224 */ /* 0x000fc600078e000b */
[C---:B------:R-:W-:Y:S01]  /*0590*/  @!P5 ISETP.NE.AND P4, PT, R21.reuse, 0x2, P4 ;  /* 0x000000021500d80c */ /* 0x040fe20002785270 */
[----:B------:R-:W-:-:S03]  /*05a0*/  VIADD R21, R21, 0xfffffffc ;  /* 0xfffffffc15157836 */ /* 0x000fc60000000000 */
[----:B------:R-:W-:Y:S02]  /*05b0*/  @!P5 ISETP.GE.AND P4, PT, R15, R14, P4 ;  /* 0x0000000e0f00d20c */ /* 0x000fe40002786270 */
[----:B------:R-:W-:Y:S01]  /*05c0*/  @!P0 IMAD.MOV R10, RZ, RZ, R0 ;  /* 0x000000ffff0a8224 */ /* 0x000fe200078e0200 */
[----:B------:R-:W-:Y:S01]  /*05d0*/  PLOP3.LUT P0, PT, PT, PT, PT, 0x80, 0x8 ;  /* 0x000000000008781c */ /* 0x000fe20003f0f070 */
[----:B------:R-:W-:Y:S01]  /*05e0*/  @P2 IMAD.MOV.U32 R10, RZ, RZ, R11 ;  /* 0x000000ffff0a2224 */ /* 0x000fe200078e000b */
[----:B------:R-:W-:-:S03]  /*05f0*/  @!P5 PLOP3.LUT P0, PT, P4, PT, PT, 0x80, 0x8 ;  /* 0x000000000008d81c */ /* 0x000fc6000270f070 */
[----:B------:R-:W-:-:S04]  /*0600*/  VIADD R11, R10, 0x1 ;  /* 0x000000010a0b7836 */ /* 0x000fc80000000000 */
[----:B------:R-:W-:-:S06]  /*0610*/  @!P5 IMAD.MOV.U32 R0, RZ, RZ, R11 ;  /* 0x000000ffff00d224 */ /* 0x000fcc00078e000b */
[----:B------:R-:W-:Y:S01]  /*0620*/  @!P0 IMAD.MOV R0, RZ, RZ, R10 ;  /* 0x000000ffff008224 */ /* 0x000fe200078e020a */
[----:B------:R-:W-:Y:S01]  /*0630*/  ISETP.NE.AND P0, PT, R20, RZ, PT ;  /* 0x000000ff1400720c */ /* 0x000fe20003f05270 */
[----:B------:R-:W-:-:S12]  /*0640*/  @P5 IMAD.MOV.U32 R0, RZ, RZ, R11 ;  /* 0x000000ffff005224 */ /* 0x000fd800078e000b */
[----:B------:R-:W-:Y:S05]  /*0650*/  @P0 BRA `(.L_x_41) ;  /* 0xfffffffc00080947 */ /* 0x000fea000383ffff */
.L_x_40:
[----:B------:R-:W-:Y:S05]  /*0660*/  @!P3 BRA `(.L_x_39) ;  /* 0x0000000000e4b947 */ /* 0x000fea0003800000 */
[----:B------:R-:W-:Y:S02]  /*0670*/  ISETP.NE.AND P0, PT, R12, 0x1, PT ;  /* 0x000000010c00780c */ /* 0x000fe40003f05270 */
[----:B------:R-:W-:-:S04]  /*0680*/  LOP3.LUT R7, R7, 0x1, RZ, 0xc0, !PT ;  /* 0x0000000107077812 */ /* 0x000fc800078ec0ff */
[----:B------:R-:W-:-:S07]  /*0690*/  ISETP.NE.U32.AND P4, PT, R7, 0x1, PT ;  /* 0x000000010700780c */ /* 0x000fce0003f85070 */
[----:B------:R-:W-:Y:S06]  /*06a0*/  @!P0 BRA `(.L_x_42) ;  /* 0x0000000000888947 */ /* 0x000fec0003800000 */
[----:B0-----:R-:W0:Y:S01]  /*06b0*/  LDC.64 R2, c[0x0][0x388] ;  /* 0x0000e200ff027b82 */ /* 0x001e220000000a00 */
[----:B-----5:R-:W-:-:S04]  /*06c0*/  IMAD.IADD R7, R8, 0x1, R9 ;  /* 0x0000000108077824 */ /* 0x020fc800078e0209 */
[----:B------:R-:W-:-:S04]  /*06d0*/  IMAD.SHL.U32 R7, R7, 0x2, RZ ;  /* 0x0000000207077824 */ /* 0x000fc800078e00ff */
[----:B0-----:R-:W-:-:S05]  /*06e0*/  IMAD.WIDE R2, R7, 0x4, R2 ;  /* 0x0000000407027825 */ /* 0x001fca00078e0202 */
[----:B------:R-:W2:Y:S04]  /*06f0*/  LDG.E R7, desc[UR4][R2.64] ;  /* 0x0000000402077981 */ /* 0x000ea8000c1e1900 */
[----:B------:R-:W3:Y:S04]  /*0700*/  LDG.E R10, desc[UR4][R2.64+0x4] ;  /* 0x00000404020a7981 */ /* 0x000ee8000c1e1900 */
[----:B------:R-:W4:Y:S04]  /*0710*/  LDG.E R12, desc[UR4][R2.64+0x8] ;  /* 0x00000804020c7981 */ /* 0x000f28000c1e1900 */
[----:B------:R0:W4:Y:S01]  /*0720*/  LDG.E R13, desc[UR4][R2.64+0xc] ;  /* 0x00000c04020d7981 */ /* 0x000122000c1e1900 */
[----:B------:R-:W-:-:S02]  /*0730*/  VIADD R11, R9, 0x1 ;  /* 0x00000001090b7836 */ /* 0x000fc40000000000 */
[----:B0-----:R-:W-:Y:S01]  /*0740*/  VIADD R3, R0, 0x1 ;  /* 0x0000000100037836 */ /* 0x001fe20000000000 */
[----:B--2---:R-:W-:-:S04]  /*0750*/  ISETP.GT.AND P0, PT, R7, RZ, PT ;  /* 0x000000ff0700720c */ /* 0x004fc80003f04270 */
[----:B------:R-:W-:-:S04]  /*0760*/  ISETP.EQ.AND P0, PT, R9, R6, P0 ;  /* 0x000000060900720c */ /* 0x000fc80000702270 */
[----:B---3--:R-:W-:Y:S02]  /*0770*/  ISETP.GE.AND P2, PT, R7, R10, P0 ;  /* 0x0000000a0700720c */ /* 0x008fe40000746270 */
[----:B----4-:R-:W-:-:S04]  /*0780*/  ISETP.GT.AND P3, PT, R12, RZ, PT ;  /* 0x000000ff0c00720c */ /* 0x010fc80003f64270 */
[----:B------:R-:W-:-:S04]  /*0790*/  ISETP.EQ.AND P3, PT, R11, R6, P3 ;  /* 0x000000060b00720c */ /* 0x000fc80001f62270 */
[----:B------:R-:W-:-:S03]  /*07a0*/  ISETP.GE.AND P3, PT, R12, R13, P3 ;  /* 0x0000000d0c00720c */ /* 0x000fc60001f66270 */
[----:B------:R-:W-:Y:S01]  /*07b0*/  @!P2 ISETP.GT.AND P0, PT, R10, RZ, PT ;  /* 0x000000ff0a00a20c */ /* 0x000fe20003f04270 */
[----:B------:R-:W-:-:S03]  /*07c0*/  @!P2 IMAD.MOV.U32 R2, RZ, RZ, R3 ;  /* 0x000000ffff02a224 */ /* 0x000fc600078e0003 */
[C---:B------:R-:W-:Y:S01]  /*07d0*/  @!P2 ISETP.NE.AND P0, PT, R9.reuse, R6, P0 ;  /* 0x000000060900a20c */ /* 0x040fe20000705270 */
[----:B------:R-:W-:-:S03]  /*07e0*/  VIADD R9, R9, 0x2 ;  /* 0x0000000209097836 */ /* 0x000fc60000000000 */
[----:B------:R-:W-:Y:S02]  /*07f0*/  @!P2 ISETP.GE.AND P5, PT, R10, R7, P0 ;  /* 0x000000070a00a20c */ /* 0x000fe400007a6270 */
[----:B------:R-:W-:Y:S02]  /*0800*/  PLOP3.LUT P0, PT, PT, PT, PT, 0x80, 0x8 ;  /* 0x000000000008781c */ /* 0x000fe40003f0f070 */
[----:B------:R-:W-:Y:S02]  /*0810*/  @!P2 PLOP3.LUT P0, PT, P5, PT, PT, 0x80, 0x8 ;  /* 0x000000000008a81c */ /* 0x000fe40002f0f070 */
[----:B------:R-:W-:-:S04]  /*0820*/  @!P3 ISETP.GT.AND P5, PT, R13, RZ, PT ;  /* 0x000000ff0d00b20c */ /* 0x000fc80003fa4270 */
[----:B------:R-:W-:-:S04]  /*0830*/  @!P3 ISETP.NE.AND P5, PT, R11, R6, P5 ;  /* 0x000000060b00b20c */ /* 0x000fc80002fa5270 */
[----:B------:R-:W-:-:S03]  /*0840*/  @!P3 ISETP.GE.AND P5, PT, R13, R12, P5 ;  /* 0x0000000c0d00b20c */ /* 0x000fc60002fa6270 */
[----:B------:R-:W-:Y:S01]  /*0850*/  @!P0 IMAD.MOV R2, RZ, RZ, R0 ;  /* 0x000000ffff028224 */ /* 0x000fe200078e0200 */
[----:B------:R-:W-:Y:S01]  /*0860*/  PLOP3.LUT P0, PT, PT, PT, PT, 0x80, 0x8 ;  /* 0x000000000008781c */ /* 0x000fe20003f0f070 */
[----:B------:R-:W-:Y:S01]  /*0870*/  @P2 IMAD.MOV.U32 R2, RZ, RZ, R3 ;  /* 0x000000ffff022224 */ /* 0x000fe200078e0003 */
[----:B------:R-:W-:-:S03]  /*0880*/  @!P3 PLOP3.LUT P0, PT, P5, PT, PT, 0x80, 0x8 ;  /* 0x000000000008b81c */ /* 0x000fc60002f0f070 */
[----:B------:R-:W-:-:S04]  /*0890*/  VIADD R3, R2, 0x1 ;  /* 0x0000000102037836 */ /* 0x000fc80000000000 */
[----:B------:R-:W-:-:S06]  /*08a0*/  @!P3 IMAD.MOV.U32 R0, RZ, RZ, R3 ;  /* 0x000000ffff00b224 */ /* 0x000fcc00078e0003 */
[----:B------:R-:W-:Y:S02]  /*08b0*/  @!P0 IMAD.MOV R0, RZ, RZ, R2 ;  /* 0x000000ffff008224 */ /* 0x000fe400078e0202 */
[----:B------:R-:W-:-:S07]  /*08c0*/  @P3 IMAD.MOV.U32 R0, RZ, RZ, R3 ;  /* 0x000000ffff003224 */ /* 0x000fce00078e0003 */
.L_x_42:
[----:B------:R-:W-:Y:S05]  /*08d0*/  @P4 BRA `(.L_x_39) ;  /* 0x0000000000484947 */ /* 0x000fea0003800000 */
[----:B0-----:R-:W0:Y:S01]  /*08e0*/  LDC.64 R2, c[0x0][0x388] ;  /* 0x0000e200ff027b82 */ /* 0x001e220000000a00 */
[----:B-----5:R-:W-:-:S04]  /*08f0*/  IMAD.IADD R8, R8, 0x1, R9 ;  /* 0x0000000108087824 */ /* 0x020fc800078e0209 */
[----:B------:R-:W-:-:S04]  /*0900*/  IMAD.SHL.U32 R7, R8, 0x2, RZ ;  /* 0x0000000208077824 */ /* 0x000fc800078e00ff */
[----:B0-----:R-:W-:-:S05]  /*0910*/  IMAD.WIDE R2, R7, 0x4, R2 ;  /* 0x0000000407027825 */ /* 0x001fca00078e0202 */
[----:B------:R-:W2:Y:S04]  /*0920*/  LDG.E R7, desc[UR4][R2.64] ;  /* 0x0000000402077981 */ /* 0x000ea8000c1e1900 */
[----:B------:R-:W3:Y:S01]  /*0930*/  LDG.E R8, desc[UR4][R2.64+0x4] ;  /* 0x0000040402087981 */ /* 0x000ee2000c1e1900 */
[----:B--2---:R-:W-:-:S04]  /*0940*/  ISETP.GT.AND P0, PT, R7, RZ, PT ;  /* 0x000000ff0700720c */ /* 0x004fc80003f04270 */
[----:B------:R-:W-:-:S04]  /*0950*/  ISETP.EQ.AND P0, PT, R9, R6, P0 ;  /* 0x000000060900720c */ /* 0x000fc80000702270 */
[----:B---3--:R-:W-:-:S13]  /*0960*/  ISETP.GE.AND P2, PT, R7, R8, P0 ;  /* 0x000000080700720c */ /* 0x008fda0000746270 */
[----:B------:R-:W-:-:S04]  /*0970*/  @!P2 ISETP.GT.AND P0, PT, R8, RZ, PT ;  /* 0x000000ff0800a20c */ /* 0x000fc80003f04270 */
[----:B------:R-:W-:Y:S01]  /*0980*/  @!P2 ISETP.NE.AND P0, PT, R9, R6, P0 ;  /* 0x000000060900a20c */ /* 0x000fe20000705270 */
[----:B------:R-:W-:-:S03]  /*0990*/  @!P2 VIADD R6, R0, 0x1 ;  /* 0x000000010006a836 */ /* 0x000fc60000000000 */
[----:B------:R-:W-:Y:S02]  /*09a0*/  @!P2 ISETP.GE.AND P3, PT, R8, R7, P0 ;  /* 0x000000070800a20c */ /* 0x000fe40000766270 */
[----:B------:R-:W-:Y:S02]  /*09b0*/  PLOP3.LUT P0, PT, PT, PT, PT, 0x80, 0x8 ;  /* 0x000000000008781c */ /* 0x000fe40003f0f070 */
[----:B------:R-:W-:-:S13]  /*09c0*/  @!P2 PLOP3.LUT P0, PT, P3, PT, PT, 0x80, 0x8 ;  /* 0x000000000008a81c */ /* 0x000fda0001f0f070 */
[----:B------:R-:W-:-:S04]  /*09d0*/  @!P0 IMAD.MOV R6, RZ, RZ, R0 ;  /* 0x000000ffff068224 */ /* 0x000fc800078e0200 */
[----:B------:R-:W-:-:S04]  /*09e0*/  @!P2 IMAD.MOV.U32 R0, RZ, RZ, R6 ;  /* 0x000000ffff00a224 */ /* 0x000fc800078e0006 */
[----:B------:R-:W-:-:S07]  /*09f0*/  @P2 VIADD R0, R0, 0x1 ;  /* 0x0000000100002836 */ /* 0x000fce0000000000 */
.L_x_39:
[----:B------:R-:W-:Y:S05]  /*0a00*/  @P1 BRA `(.L_x_43) ;  /* 0xfffffff400b81947 */ /* 0x000fea000383ffff */
.L_x_38:
[----:B0-----:R-:W0:Y:S02]  /*0a10*/  LDC.64 R2, c[0x0][0x3b0] ;  /* 0x0000ec00ff027b82 */ /* 0x001e240000000a00 */
[----:B0-----:R-:W-:-:S05]  /*0a20*/  IMAD.WIDE R4, R4, 0x4, R2 ;  /* 0x0000000404047825 */ /* 0x001fca00078e0202 */
[----:B------:R-:W-:Y:S01]  /*0a30*/  STG.E desc[UR4][R4.64], R0 ;  /* 0x0000000004007986 */ /* 0x000fe2000c101904 */
[----:B------:R-:W-:Y:S05]  /*0a40*/  EXIT ;  /* 0x000000000000794d */ /* 0x000fea0003800000 */
.L_x_44:
        /* <DEDUP_REMOVED lines=11> */
.L_x_60:


//--------------------- .text._Z24gpuReductionMinMaxKernelPfS_S_i --------------------------
	.section	.text._Z24gpuReductionMinMaxKernelPfS_S_i,"ax",@progbits
	.align	128
        .global         _Z24gpuReductionMinMaxKernelPfS_S_i
        .type           _Z24gpuReductionMinMaxKernelPfS_S_i,@function
        .size           _Z24gpuReductionMinMaxKernelPfS_S_i,(.L_x_61 - _Z24gpuReductionMinMaxKernelPfS_S_i)
        .other          _Z24gpuReductionMinMaxKernelPfS_S_i,@"STO_CUDA_ENTRY STV_DEFAULT"
_Z24gpuReductionMinMaxKernelPfS_S_i:
.text._Z24gpuReductionMinMaxKernelPfS_S_i:
[----:B------:R-:W-:Y:S01]  /*0000*/  LDC R1, c[0x0][0x37c] ;  /* 0x0000df00ff017b82 */ /* 0x000fe20000000800 */
[----:B------:R-:W0:Y:S01]  /*0010*/  S2R R0, SR_CTAID.X ;  /* 0x0000000000007919 */ /* 0x000e220000002500 */
[----:B------:R-:W1:Y:S06]  /*0020*/  LDCU UR4, c[0x0][0x360] ;  /* 0x00006c00ff0477ac */ /* 0x000e6c0008000800 */
[----:B------:R-:W2:Y:S01]  /*0030*/  LDC.64 R6, c[0x0][0x380] ;  /* 0x0000e000ff067b82 */ /* 0x000ea20000000a00 */
[----:B------:R-:W-:Y:S01]  /*0040*/  MOV R8, 0x7f7fffff ;  /* 0x7f7fffff00087802 */ /* 0x000fe20000000f00 */
[----:B------:R-:W3:Y:S01]  /*0050*/  S2R R2, SR_TID.X ;  /* 0x0000000000027919 */ /* 0x000ee20000002100 */
[----:B------:R-:W4:Y:S01]  /*0060*/  LDCU UR5, c[0x0][0x398] ;  /* 0x00007300ff0577ac */ /* 0x000f220008000800 */
[----:B------:R-:W-:Y:S01]  /*0070*/  IMAD.MOV.U32 R11, RZ, RZ, -0x800001 ;  /* 0xff7fffffff0b7424 */ /* 0x000fe200078e00ff */
[----:B------:R-:W-:Y:S01]  /*0080*/  MOV R12, 0xff7fffff ;  /* 0xff7fffff000c7802 */ /* 0x000fe20000000f00 */
[----:B------:R-:W5:Y:S01]  /*0090*/  LDCU.64 UR6, c[0x0][0x358] ;  /* 0x00006b00ff0677ac */ /* 0x000f620008000a00 */
[----:B-1----:R-:W-:-:S02]  /*00a0*/  IMAD.U32 R3, RZ, RZ, UR4 ;  /* 0x00000004ff037e24 */ /* 0x002fc4000f8e00ff */
[----:B0-----:R-:W-:-:S04]  /*00b0*/  IMAD R5, R0, UR4, RZ ;  /* 0x0000000400057c24 */ /* 0x001fc8000f8e02ff */
[----:B---3--:R-:W-:-:S04]  /*00c0*/  IMAD R5, R5, 0x2, R2 ;  /* 0x0000000205057824 */ /* 0x008fc800078e0202 */
[C---:B------:R-:W-:Y:S01]  /*00d0*/  IMAD.IADD R9, R5.reuse, 0x1, R3 ;  /* 0x0000000105097824 */ /* 0x040fe200078e0203 */
[C---:B----4-:R-:W-:Y:S01]  /*00e0*/  ISETP.GE.U32.AND P0, PT, R5.reuse, UR5, PT ;  /* 0x0000000505007c0c */ /* 0x050fe2000bf06070 */
[----:B--2---:R-:W-:-:S03]  /*00f0*/  IMAD.WIDE.U32 R4, R5, 0x4, R6 ;  /* 0x0000000405047825 */ /* 0x004fc600078e0006 */
[C---:B------:R-:W-:Y:S01]  /*0100*/  ISETP.GE.U32.AND P1, PT, R9.reuse, UR5, PT ;  /* 0x0000000509007c0c */ /* 0x040fe2000bf26070 */
[----:B------:R-:W-:-:S04]  /*0110*/  IMAD.WIDE.U32 R6, R9, 0x4, R6 ;  /* 0x0000000409067825 */ /* 0x000fc800078e0006 */
[----:B------:R-:W-:-:S04]  /*0120*/  IMAD.MOV.U32 R9, RZ, RZ, 0x7f7fffff ;  /* 0x7f7fffffff097424 */ /* 0x000fc800078e00ff */
[----:B-----5:R-:W2:Y:S04]  /*0130*/  @!P0 LDG.E R8, desc[UR6][R4.64] ;  /* 0x0000000604088981 */ /* 0x020ea8000c1e1900 */
[----:B------:R-:W2:Y:S04]  /*0140*/  @!P1 LDG.E R9, desc[UR6][R6.64] ;  /* 0x0000000606099981 */ /* 0x000ea8000c1e1900 */
[----:B------:R-:W3:Y:S04]  /*0150*/  @!P0 LDG.E R11, desc[UR6][R4.64] ;  /* 0x00000006040b8981 */ /* 0x000ee8000c1e1900 */
[----:B------:R-:W3:Y:S01]  /*0160*/  @!P1 LDG.E R12, desc[UR6][R6.64] ;  /* 0x00000006060c9981 */ /* 0x000ee2000c1e1900 */
[----:B------:R-:W0:Y:S01]  /*0170*/  S2R R13, SR_CgaCtaId ;  /* 0x00000000000d7919 */ /* 0x000e220000008800 */
[----:B------:R-:W-:-:S02]  /*0180*/  MOV R10, 0x400 ;  /* 0x00000400000a7802 */ /* 0x000fc40000000f00 */
[----:B------:R-:W-:Y:S02]  /*0190*/  ISETP.GE.U32.AND P0, PT, R3, 0x2, PT ;  /* 0x000000020300780c */ /* 0x000fe40003f06070 */
[----:B0-----:R-:W-:-:S05]  /*01a0*/  LEA R10, R13, R10, 0x18 ;  /* 0x0000000a0d0a7211 */ /* 0x001fca00078ec0ff */
[--C-:B------:R-:W-:Y:S01]  /*01b0*/  IMAD R13, R3, 0x4, R10.reuse ;  /* 0x00000004030d7824 */ /* 0x100fe200078e020a */
[----:B--2---:R-:W-:Y:S01]  /*01c0*/  FMNMX R8, R9, R8, PT ;  /* 0x0000000809087209 */ /* 0x004fe20003800000 */
[----:B------:R-:W-:-:S03]  /*01d0*/  IMAD R9, R2, 0x4, R10 ;  /* 0x0000000402097824 */ /* 0x000fc600078e020a */
[----:B------:R-:W-:Y:S02]  /*01e0*/  LEA R10, R2, R13, 0x2 ;  /* 0x0000000d020a7211 */ /* 0x000fe400078e10ff */
[----:B---3--:R-:W-:Y:S01]  /*01f0*/  FMNMX R11, R12, R11, !PT ;  /* 0x0000000b0c0b7209 */ /* 0x008fe20007800000 */
[----:B------:R0:W-:Y:S04]  /*0200*/  STS [R9], R8 ;  /* 0x0000000809007388 */ /* 0x0001e80000000800 */
[----:B------:R0:W-:Y:S01]  /*0210*/  STS [R10], R11 ;  /* 0x0000000b0a007388 */ /* 0x0001e20000000800 */
[----:B------:R-:W-:Y:S06]  /*0220*/  BAR.SYNC.DEFER_BLOCKING 0x0 ;  /* 0x0000000000007b1d */ /* 0x000fec0000010000 */
[----:B------:R-:W-:Y:S05]  /*0230*/  @!P0 BRA `(.L_x_45) ;  /* 0x00000000004c8947 */ /* 0x000fea0003800000 */
.L_x_48:
[----:B0-----:R-:W-:Y:S01]  /*0240*/  SHF.R.U32.HI R11, RZ, 0x1, R3 ;  /* 0x00000001ff0b7819 */ /* 0x001fe20000011603 */
[----:B------:R-:W-:Y:S03]  /*0250*/  BSSY.RECONVERGENT B0, `(.L_x_46) ;  /* 0x000000d000007945 */ /* 0x000fe60003800200 */
[----:B------:R-:W-:-:S13]  /*0260*/  ISETP.GE.U32.AND P0, PT, R2, R11, PT ;  /* 0x0000000b0200720c */ /* 0x000fda0003f06070 */
[----:B------:R-:W-:Y:S05]  /*0270*/  @P0 BRA `(.L_x_47) ;  /* 0x0000000000280947 */ /* 0x000fea0003800000 */
        /* <DEDUP_REMOVED lines=10> */
.L_x_47:
[----:B------:R-:W-:Y:S05]  /*0320*/  BSYNC.RECONVERGENT B0 ;  /* 0x0000000000007941 */ /* 0x000fea0003800200 */
.L_x_46:
[----:B------:R-:W-:Y:S01]  /*0330*/  BAR.SYNC.DEFER_BLOCKING 0x0 ;  /* 0x0000000000007b1d */ /* 0x000fe20000010000 */
[----:B------:R-:W-:Y:S02]  /*0340*/  ISETP.GT.U32.AND P0, PT, R3, 0x3, PT ;  /* 0x000000030300780c */ /* 0x000fe40003f04070 */
[----:B------:R-:W-:-:S11]  /*0350*/  MOV R3, R11 ;  /* 0x0000000b00037202 */ /* 0x000fd60000000f00 */
[----:B------:R-:W-:Y:S05]  /*0360*/  @P0 BRA `(.L_x_48) ;  /* 0xfffffffc00b40947 */ /* 0x000fea000383ffff */
.L_x_45:
[----:B------:R-:W-:-:S13]  /*0370*/  ISETP.NE.AND P0, PT, R2, RZ, PT ;  /* 0x000000ff0200720c */ /* 0x000fda0003f05270 */
[----:B------:R-:W-:Y:S05]  /*0380*/  @P0 EXIT ;  /* 0x000000000000094d */ /* 0x000fea0003800000 */
[----:B------:R-:W1:Y:S01]  /*0390*/  S2UR UR5, SR_CgaCtaId ;  /* 0x00000000000579c3 */ /* 0x000e620000008800 */
[----:B------:R-:W-:Y:S01]  /*03a0*/  UMOV UR4, 0x400 ;  /* 0x0000040000047882 */ /* 0x000fe20000000000 */
[----:B0-----:R-:W-:Y:S06]  /*03b0*/  LDS R9, [R13] ;  /* 0x000000000d097984 */ /* 0x001fec0000000800 */
[----:B------:R-:W0:Y:S08]  /*03c0*/  LDC.64 R2, c[0x0][0x388] ;  /* 0x0000e200ff027b82 */ /* 0x000e300000000a00 */
[----:B------:R-:W2:Y:S01]  /*03d0*/  LDC.64 R4, c[0x0][0x390] ;  /* 0x0000e400ff047b82 */ /* 0x000ea20000000a00 */
[----:B-1----:R-:W-:Y:S01]  /*03e0*/  ULEA UR4, UR5, UR4, 0x18 ;  /* 0x0000000405047291 */ /* 0x002fe2000f8ec0ff */
[----:B0-----:R-:W-:-:S08]  /*03f0*/  IMAD.WIDE.U32 R2, R0, 0x4, R2 ;  /* 0x0000000400027825 */ /* 0x001fd000078e0002 */
[----:B------:R-:W0:Y:S01]  /*0400*/  LDS R7, [UR4] ;  /* 0x00000004ff077984 */ /* 0x000e220008000800 */
[----:B--2---:R-:W-:-:S03]  /*0410*/  IMAD.WIDE.U32 R4, R0, 0x4, R4 ;  /* 0x0000000400047825 */ /* 0x004fc600078e0004 */
[----:B0-----:R-:W-:Y:S04]  /*0420*/  STG.E desc[UR6][R2.64], R7 ;  /* 0x0000000702007986 */ /* 0x001fe8000c101906 */
[----:B------:R-:W-:Y:S01]  /*0430*/  STG.E desc[UR6][R4.64], R9 ;  /* 0x0000000904007986 */ /* 0x000fe2000c101906 */
[----:B------:R-:W-:Y:S05]  /*0440*/  EXIT ;  /* 0x000000000000794d */ /* 0x000fea0003800000 */
.L_x_49:
        /* <DEDUP_REMOVED lines=11> */
.L_x_61:


//--------------------- .text._Z27computeMinNonzeroDiffKernelPKfiPf --------------------------
	.section	.text._Z27computeMinNonzeroDiffKernelPKfiPf,"ax",@progbits
	.align	128
        .global         _Z27computeMinNonzeroDiffKernelPKfiPf
        .type           _Z27computeMinNonzeroDiffKernelPKfiPf,@function
        .size           _Z27computeMinNonzeroDiffKernelPKfiPf,(.L_x_62 - _Z27computeMinNonzeroDiffKernelPKfiPf)
        .other          _Z27computeMinNonzeroDiffKernelPKfiPf,@"STO_CUDA_ENTRY STV_DEFAULT"
_Z27computeMinNonzeroDiffKernelPKfiPf:
.text._Z27computeMinNonzeroDiffKernelPKfiPf:
[----:B------:R-:W-:Y:S01]  /*0000*/  LDC R1, c[0x0][0x37c] ;  /* 0x0000df00ff017b82 */ /* 0x000fe20000000800 */
[----:B------:R-:W0:Y:S07]  /*0010*/  S2R R0, SR_TID.X ;  /* 0x0000000000007919 */ /* 0x000e2e0000002100 */
[----:B------:R-:W0:Y:S01]  /*0020*/  S2UR UR5, SR_CTAID.X ;  /* 0x00000000000579c3 */ /* 0x000e220000002500 */
[----:B------:R-:W1:Y:S01]  /*0030*/  LDCU UR4, c[0x0][0x388] ;  /* 0x00007100ff0477ac */ /* 0x000e620008000800 */
[----:B------:R-:W2:Y:S06]  /*0040*/  LDCU.64 UR6, c[0x0][0x358] ;  /* 0x00006b00ff0677ac */ /* 0x000eac0008000a00 */
[----:B------:R-:W0:Y:S01]  /*0050*/  LDC R7, c[0x0][0x360] ;  /* 0x0000d800ff077b82 */ /* 0x000e220000000800 */
[----:B-1----:R-:W-:Y:S01]  /*0060*/  UIADD3 UR4, UPT, UPT, UR4, -0x1, URZ ;  /* 0xffffffff04047890 */ /* 0x002fe2000fffe0ff */
[----:B0-----:R-:W-:-:S05]  /*0070*/  IMAD R5, R7, UR5, R0 ;  /* 0x0000000507057c24 */ /* 0x001fca000f8e0200 */
[----:B------:R-:W-:-:S13]  /*0080*/  ISETP.GE.AND P2, PT, R5, UR4, PT ;  /* 0x0000000405007c0c */ /* 0x000fda000bf46270 */
[----:B------:R-:W0:Y:S02]  /*0090*/  @!P2 LDC.64 R2, c[0x0][0x380] ;  /* 0x0000e000ff02ab82 */ /* 0x000e240000000a00 */
[----:B0-----:R-:W-:-:S05]  /*00a0*/  @!P2 IMAD.WIDE R2, R5, 0x4, R2 ;  /* 0x000000040502a825 */ /* 0x001fca00078e0202 */
[----:B--2---:R-:W2:Y:S04]  /*00b0*/  @!P2 LDG.E R4, desc[UR6][R2.64+0x4] ;  /* 0x000004060204a981 */ /* 0x004ea8000c1e1900 */
[----:B------:R-:W2:Y:S01]  /*00c0*/  @!P2 LDG.E R5, desc[UR6][R2.64] ;  /* 0x000000060205a981 */ /* 0x000ea2000c1e1900 */
[----:B------:R-:W0:Y:S01]  /*00d0*/  S2UR UR5, SR_CgaCtaId ;  /* 0x00000000000579c3 */ /* 0x000e220000008800 */
[----:B------:R-:W-:Y:S01]  /*00e0*/  UMOV UR4, 0x400 ;  /* 0x0000040000047882 */ /* 0x000fe20000000000 */
[----:B------:R-:W-:Y:S01]  /*00f0*/  ISETP.GE.U32.AND P0, PT, R7, 0x42, PT ;  /* 0x000000420700780c */ /* 0x000fe20003f06070 */
[----:B0-----:R-:W-:Y:S01]  /*0100*/  ULEA UR4, UR5, UR4, 0x18 ;  /* 0x0000000405047291 */ /* 0x001fe2000f8ec0ff */
[----:B--2---:R-:W-:Y:S01]  /*0110*/  @!P2 FADD R5, R4, -R5 ;  /* 0x800000050405a221 */ /* 0x004fe20000000000 */
[----:B------:R-:W-:-:S04]  /*0120*/  IMAD.MOV.U32 R4, RZ, RZ, 0x7f7fffff ;  /* 0x7f7fffffff047424 */ /* 0x000fc800078e00ff */
[----:B------:R-:W-:-:S04]  /*0130*/  @!P2 FSETP.GT.AND P1, PT, |R5|, RZ, PT ;  /* 0x000000ff0500a20b */ /* 0x000fc80003f24200 */
[----:B------:R-:W-:Y:S02]  /*0140*/  @!P2 FSEL R4, |R5|, 3.40282346638528859812e+38, P1 ;  /* 0x7f7fffff0504a808 */ /* 0x000fe40000800200 */
[C---:B------:R-:W-:Y:S02]  /*0150*/  LEA R5, R0.reuse, UR4, 0x2 ;  /* 0x0000000400057c11 */ /* 0x040fe4000f8e10ff */
[----:B------:R-:W-:-:S03]  /*0160*/  ISETP.GT.U32.AND P1, PT, R0, 0x1f, PT ;  /* 0x0000001f0000780c */ /* 0x000fc60003f24070 */
[----:B------:R0:W-:Y:S01]  /*0170*/  STS [R5], R4 ;  /* 0x0000000405007388 */ /* 0x0001e20000000800 */
[----:B------:R-:W-:Y:S06]  /*0180*/  BAR.SYNC.DEFER_BLOCKING 0x0 ;  /* 0x0000000000007b1d */ /* 0x000fec0000010000 */
[----:B------:R-:W-:Y:S05]  /*0190*/  @!P0 BRA `(.L_x_50) ;  /* 0x00000000002c8947 */ /* 0x000fea0003800000 */
.L_x_51:
[----:B0-----:R-:W-:-:S04]  /*01a0*/  SHF.R.U32.HI R4, RZ, 0x1, R7 ;  /* 0x00000001ff047819 */ /* 0x001fc80000011607 */
[----:B------:R-:W-:-:S13]  /*01b0*/  ISETP.GE.U32.AND P0, PT, R0, R4, PT ;  /* 0x000000040000720c */ /* 0x000fda0003f06070 */
[----:B------:R-:W-:Y:S01]  /*01c0*/  @!P0 IMAD R3, R4, 0x4, R5 ;  /* 0x0000000404038824 */ /* 0x000fe200078e0205 */
[----:B------:R-:W-:Y:S05]  /*01d0*/  @!P0 LDS R2, [R5] ;  /* 0x0000000005028984 */ /* 0x000fea0000000800 */
[----:B------:R-:W0:Y:S02]  /*01e0*/  @!P0 LDS R3, [R3] ;  /* 0x0000000003038984 */ /* 0x000e240000000800 */
[----:B0-----:R-:W-:-:S05]  /*01f0*/  @!P0 FMNMX R2, R2, R3, PT ;  /* 0x0000000302028209 */ /* 0x001fca0003800000 */
[----:B------:R1:W-:Y:S01]  /*0200*/  @!P0 STS [R5], R2 ;  /* 0x0000000205008388 */ /* 0x0003e20000000800 */
[----:B------:R-:W-:Y:S01]  /*0210*/  BAR.SYNC.DEFER_BLOCKING 0x0 ;  /* 0x0000000000007b1d */ /* 0x000fe20000010000 */
[----:B------:R-:W-:Y:S01]  /*0220*/  ISETP.GT.U32.AND P0, PT, R7, 0x83, PT ;  /* 0x000000830700780c */ /* 0x000fe20003f04070 */
[----:B------:R-:W-:-:S12]  /*0230*/  IMAD.MOV.U32 R7, RZ, RZ, R4 ;  /* 0x000000ffff077224 */ /* 0x000fd800078e0004 */
[----:B-1----:R-:W-:Y:S05]  /*0240*/  @P0 BRA `(.L_x_51) ;  /* 0xfffffffc00d40947 */ /* 0x002fea000383ffff */
.L_x_50:
[----:B------:R-:W-:Y:S05]  /*0250*/  @P1 EXIT ;  /* 0x000000000000194d */ /* 0x000fea0003800000 */
[----:B------:R-:W-:Y:S01]  /*0260*/  LDS R2, [R5] ;  /* 0x0000000005027984 */ /* 0x000fe20000000800 */
[----:B------:R-:W-:-:S03]  /*0270*/  ISETP.NE.AND P0, PT, R0, RZ, PT ;  /* 0x000000ff0000720c */ /* 0x000fc60003f05270 */
[----:B------:R-:W1:Y:S02]  /*0280*/  LDS R3, [R5+0x80] ;  /* 0x0000800005037984 */ /* 0x000e640000000800 */
[----:B-1----:R-:W-:-:S05]  /*0290*/  FMNMX R2, R2, R3, PT ;  /* 0x0000000302027209 */ /* 0x002fca0003800000 */
[----:B------:R-:W-:Y:S04]  /*02a0*/  STS [R5], R2 ;  /* 0x0000000205007388 */ /* 0x000fe80000000800 */
[----:B------:R-:W-:Y:S04]  /*02b0*/  LDS R3, [R5] ;  /* 0x0000000005037984 */ /* 0x000fe80000000800 */
[----:B0-----:R-:W0:Y:S02]  /*02c0*/  LDS R4, [R5+0x40] ;  /* 0x0000400005047984 */ /* 0x001e240000000800 */
[----:B0-----:R-:W-:-:S05]  /*02d0*/  FMNMX R4, R3, R4, PT ;  /* 0x0000000403047209 */ /* 0x001fca0003800000 */
[----:B------:R-:W-:Y:S04]  /*02e0*/  STS [R5], R4 ;  /* 0x0000000405007388 */ /* 0x000fe80000000800 */
[----:B------:R-:W-:Y:S04]  /*02f0*/  LDS R3, [R5] ;  /* 0x0000000005037984 */ /* 0x000fe80000000800 */
[----:B------:R-:W0:Y:S02]  /*0300*/  LDS R6, [R5+0x20] ;  /* 0x0000200005067984 */ /* 0x000e240000000800 */
        /* <DEDUP_REMOVED lines=13> */
[----:B------:R0:W-:Y:S01]  /*03e0*/  STS [R5], R4 ;  /* 0x0000000405007388 */ /* 0x0001e20000000800 */
[----:B------:R-:W-:Y:S05]  /*03f0*/  @P0 EXIT ;  /* 0x000000000000094d */ /* 0x000fea0003800000 */
[----:B------:R-:W1:Y:S02]  /*0400*/  LDC.64 R2, c[0x0][0x390] ;  /* 0x0000e400ff027b82 */ /* 0x000e640000000a00 */
[----:B-1----:R1:W5:Y:S06]  /*0410*/  LDG.E R6, desc[UR6][R2.64] ;  /* 0x0000000602067981 */ /* 0x00236c000c1e1900 */
[----:B------:R-:W2:Y:S01]  /*0420*/  S2UR UR5, SR_CgaCtaId ;  /* 0x00000000000579c3 */ /* 0x000ea20000008800 */
[----:B------:R-:W-:Y:S02]  /*0430*/  UMOV UR4, 0x400 ;  /* 0x0000040000047882 */ /* 0x000fe40000000000 */
[----:B--2---:R-:W-:-:S09]  /*0440*/  ULEA UR4, UR5, UR4, 0x18 ;  /* 0x0000000405047291 */ /* 0x004fd2000f8ec0ff */
[----:B01----:R-:W0:Y:S03]  /*0450*/  LDS R5, [UR4] ;  /* 0x00000004ff057984 */ /* 0x003e260008000800 */
.L_x_52:
[----:B0----5:R-:W-:Y:S01]  /*0460*/  FMNMX R7, R5, R6, PT ;  /* 0x0000000605077209 */ /* 0x021fe20003800000 */
[----:B------:R-:W-:Y:S05]  /*0470*/  YIELD ;  /* 0x0000000000007946 */ /* 0x000fea0003800000 */
[----:B------:R-:W2:Y:S02]  /*0480*/  ATOMG.E.CAS.STRONG.GPU PT, R7, [R2], R6, R7 ;  /* 0x00000006020773a9 */ /* 0x000ea400001ee107 */
[----:B--2---:R-:W-:Y:S01]  /*0490*/  ISETP.NE.AND P0, PT, R6, R7, PT ;  /* 0x000000070600720c */ /* 0x004fe20003f05270 */
[----:B------:R-:W-:-:S12]  /*04a0*/  IMAD.MOV.U32 R6, RZ, RZ, R7 ;  /* 0x000000ffff067224 */ /* 0x000fd800078e0007 */
[----:B------:R-:W-:Y:S05]  /*04b0*/  @P0 BRA `(.L_x_52) ;  /* 0xfffffffc00e80947 */ /* 0x000fea000383ffff */
[----:B------:R-:W-:Y:S05]  /*04c0*/  EXIT ;  /* 0x000000000000794d */ /* 0x000fea0003800000 */
.L_x_53:
        /* <DEDUP_REMOVED lines=11> */
.L_x_62:


//--------------------- .nv.global.init           --------------------------
	.section	.nv.global.init,"aw",@progbits
.nv.global.init:
	.type		$str,@object
	.size		$str,(.L_0 - $str)
$str:
        /*0000*/ 	.byte	0x53, 0x61, 0x6d, 0x70, 0x6c, 0x65, 0x20, 0x25, 0x64, 0x3a, 0x20, 0x74, 0x6f, 0x74, 0x61, 0x6c
        /*0010*/ 	.byte	0x5f, 0x76, 0x6f, 0x74, 0x65, 0x5f, 0x73, 0x75, 0x6d, 0x3d, 0x25, 0x64, 0x20, 0x20, 0x70, 0x72
        /*0020*/ 	.byte	0x65, 0x64, 0x69, 0x63, 0x74, 0x69, 0x6f, 0x6e, 0x3d, 0x25, 0x64, 0x0a, 0x00
.L_0:


//--------------------- .nv.shared._Z25reduceMinMaxKernel_GlobalIiEvPKT_iPS0_S3_ --------------------------
	.section	.nv.shared._Z25reduceMinMaxKernel_GlobalIiEvPKT_iPS0_S3_,"aw",@nobits
	.sectionflags	@""
	.align	16
	.zero		1024


//--------------------- .nv.shared.reserved.0     --------------------------
	.section	.nv.shared.reserved.0,"aw",@nobits
	.weak		__nv_reservedSMEM_offset_0_alias
	.size		__nv_reservedSMEM_offset_0_alias, 0, 64
	.other		__nv_reservedSMEM_offset_0_alias,@"STO_CUDA_RESERVED_SHARED STV_DEFAULT"
__nv_reservedSMEM_offset_0_alias:
	.zero		0
	.zero		64


//--------------------- .nv.shared._Z25reduceMinMaxKernel_GlobalIfEvPKT_iPS0_S3_ --------------------------
	.section	.nv.shared._Z25reduceMinMaxKernel_GlobalIfEvPKT_iPS0_S3_,"aw",@nobits
	.sectionflags	@""
	.align	16
	.zero		1024


//--------------------- .nv.shared._Z21computeAccuracyKernelPKiS0_iPi --------------------------
	.section	.nv.shared._Z21computeAccuracyKernelPKiS0_iPi,"aw",@nobits
	.sectionflags	@""
	.align	16
	.zero		1024


//--------------------- .nv.shared._Z40validateClausesKernel_withVotes_parallelPKiS0_iiS0_S0_iiPiS1_ --------------------------
	.section	.nv.shared._Z40validateClausesKernel_withVotes_parallelPKiS0_iiS0_S0_iiPiS1_,"aw",@nobits
	.sectionflags	@""
	.align	16
	.zero		1024


//--------------------- .nv.shared._Z31validateClausesKernel_withVotesPKiS0_iiS0_S0_iiPiS1_ --------------------------
	.section	.nv.shared._Z31validateClausesKernel_withVotesPKiS0_iiS0_S0_iiPiS1_,"aw",@nobits
	.sectionflags	@""
	.align	16
	.zero		1024


//--------------------- .nv.shared._Z18trainClausesKernelPKiS0_iiS0_S0_iiPiS1_i --------------------------
	.section	.nv.shared._Z18trainClausesKernelPKiS0_iiS0_S0_iiPiS1_i,"aw",@nobits
	.sectionflags	@""
	.align	16
	.zero		1024


//--------------------- .nv.shared._Z21validateClausesKernelPKiS0_iiS0_S0_iiPii --------------------------
	.section	.nv.shared._Z21validateClausesKernelPKiS0_iiS0_S0_iiPii,"aw",@nobits
	.sectionflags	@""
	.align	16
	.zero		1024


//--------------------- .nv.shared._Z24gpuReductionMinMaxKernelPfS_S_i --------------------------
	.section	.nv.shared._Z24gpuReductionMinMaxKernelPfS_S_i,"aw",@nobits
	.sectionflags	@""
	.align	16
	.zero		1024


//--------------------- .nv.shared._Z27computeMinNonzeroDiffKernelPKfiPf --------------------------
	.section	.nv.shared._Z27computeMinNonzeroDiffKernelPKfiPf,"aw",@nobits
	.sectionflags	@""
	.align	16
	.zero		1024


//--------------------- .nv.constant0._Z25reduceMinMaxKernel_GlobalIiEvPKT_iPS0_S3_ --------------------------
	.section	.nv.constant0._Z25reduceMinMaxKernel_GlobalIiEvPKT_iPS0_S3_,"a",@progbits
	.sectionflags	@""
	.align	4
.nv.constant0._Z25reduceMinMaxKernel_GlobalIiEvPKT_iPS0_S3_:
	.zero		928


//--------------------- .nv.constant0._Z25reduceMinMaxKernel_GlobalIfEvPKT_iPS0_S3_ --------------------------
	.section	.nv.constant0._Z25reduceMinMaxKernel_GlobalIfEvPKT_iPS0_S3_,"a",@progbits
	.sectionflags	@""
	.align	4
.nv.constant0._Z25reduceMinMaxKernel_GlobalIfEvPKT_iPS0_S3_:
	.zero		928


//--------------------- .nv.constant0._Z21computeAccuracyKernelPKiS0_iPi --------------------------
	.section	.nv.constant0._Z21computeAccuracyKernelPKiS0_iPi,"a",@progbits
	.sectionflags	@""
	.align	4
.nv.constant0._Z21computeAccuracyKernelPKiS0_iPi:
	.zero		928


//--------------------- .nv.constant0._Z40validateClausesKernel_withVotes_parallelPKiS0_iiS0_S0_iiPiS1_ --------------------------
	.section	.nv.constant0._Z40validateClausesKernel_withVotes_parallelPKiS0_iiS0_S0_iiPiS1_,"a",@progbits
	.sectionflags	@""
	.align	4
.nv.constant0._Z40validateClausesKernel_withVotes_parallelPKiS0_iiS0_S0_iiPiS1_:
	.zero		960


//--------------------- .nv.constant0._Z31validateClausesKernel_withVotesPKiS0_iiS0_S0_iiPiS1_ --------------------------
	.section	.nv.constant0._Z31validateClausesKernel_withVotesPKiS0_iiS0_S0_iiPiS1_,"a",@progbits
	.sectionflags	@""
	.align	4
.nv.constant0._Z31validateClausesKernel_withVotesPKiS0_iiS0_S0_iiPiS1_:
	.zero		960


//--------------------- .nv.constant0._Z18trainClausesKernelPKiS0_iiS0_S0_iiPiS1_i --------------------------
	.section	.nv.constant0._Z18trainClausesKernelPKiS0_iiS0_S0_iiPiS1_i,"a",@progbits
	.sectionflags	@""
	.align	4
.nv.constant0._Z18trainClausesKernelPKiS0_iiS0_S0_iiPiS1_i:
	.zero		964


//--------------------- .nv.constant0._Z21validateClausesKernelPKiS0_iiS0_S0_iiPii --------------------------
	.section	.nv.constant0._Z21validateClausesKernelPKiS0_iiS0_S0_iiPii,"a",@progbits
	.sectionflags	@""
	.align	4
.nv.constant0._Z21validateClausesKernelPKiS0_iiS0_S0_iiPii:
	.zero		956


//--------------------- .nv.constant0._Z24gpuReductionMinMaxKernelPfS_S_i --------------------------
	.section	.nv.constant0._Z24gpuReductionMinMaxKernelPfS_S_i,"a",@progbits
	.sectionflags	@""
	.align	4
.nv.constant0._Z24gpuReductionMinMaxKernelPfS_S_i:
	.zero		924


//--------------------- .nv.constant0._Z27computeMinNonzeroDiffKernelPKfiPf --------------------------
	.section	.nv.constant0._Z27computeMinNonzeroDiffKernelPKfiPf,"a",@progbits
	.sectionflags	@""
	.align	4
.nv.constant0._Z27computeMinNonzeroDiffKernelPKfiPf:
	.zero		920


//--------------------- SYMBOLS --------------------------

	.type		.nv.reservedSmem.offset0,@object
	.size		.nv.reservedSmem.offset0,0x4
	.type		.nv.reservedSmem.cap,@object
	.size		.nv.reservedSmem.cap,0x4
	.type		vprintf,@function
